	.target	sm_100a

	.elftype	@"ET_EXEC"


//--------------------- .note.nv.tkinfo           --------------------------
	.section	.note.nv.tkinfo,"",@"SHT_NOTE"
	.sectionflags	@"SHF_NOTE_NV_TKINFO"
	.tkinfo
        /*0018*/ 	.word	0x00000002
        /*0030*/ 	.string	""
        /*0030*/ 	.string	"ptxas"
        /*0030*/ 	.string	"Cuda compilation tools, release 13.0, V13.0.88"
        /*0030*/ 	.string	"Build cuda_13.0.r13.0/compiler.36424714_0"
        /*0030*/ 	.string	"-arch sm_100a -m 64 "



//--------------------- .note.nv.cuinfo           --------------------------
	.section	.note.nv.cuinfo,"",@"SHT_NOTE"
	.sectionflags	@"SHF_NOTE_NV_CUINFO"
        /*0018*/ 	.short	0x0002
        /*001a*/ 	.short	0x0064
        /*001c*/ 	.short	0x0082
	.zero		2


//--------------------- .nv.info                  --------------------------
	.section	.nv.info,"",@"SHT_CUDA_INFO"
	.align	4


	//----- nvinfo : EIATTR_REGCOUNT
	.align		4
        /*0000*/ 	.byte	0x04, 0x2f
        /*0002*/ 	.short	(.L_19 - .L_18)
	.align		4
.L_18:
        /*0004*/ 	.word	index@(_ZN7cutlass13device_kernelINS_4gemm6kernel13GemmUniversalIN4cute5tupleIJiiiiEEENS1_10collective13CollectiveMmaINS1_35MainloopSm100TmaUmmaWarpSpecializedILi8ELi2ELi4ENS5_IJNS4_1CILi2EEENSA_ILi1EEESC_EEEEENS5_IJNSA_ILi128EEENSA_ILi256EEENSA_ILi64EEEEEENS_6half_tENS5_IJlSC_lEEESJ_SK_NS4_8TiledMMAINS4_8MMA_AtomIJNS4_26SM100_MMA_F16BF16_2x1SM_SSISJ_SJ_fLi128ELi256ELNS4_4UMMA5MajorE0ELSP_0ELNSO_7ScaleInE0ELSQ_0EEEEEENS4_6LayoutINS5_IJSC_SC_SC_EEENS5_IJNSA_ILi0EEESV_SV_EEEEENS5_IJNS4_10UnderscoreESY_SY_EEEEENS4_18SM100_TMA_2SM_LOADENS4_14ComposedLayoutINS4_7SwizzleILi3ELi4ELi3EEENS4_18smem_ptr_flag_bitsILi16EEENST_INS5_IJNSA_ILi8EEESH_EEENS5_IJSH_SC_EEEEEEEvNS4_8identityES11_S1B_vS1C_EENS_8epilogue10collective18CollectiveEpilogueINS1E_23Sm100TmaWarpSpecializedILi4ELi2ELi32ELb1ELb0EEEJNS5_IJSH_SG_SH_EEENS5_IJNST_ISH_SC_EENST_INS5_IJNSA_ILi32EEESB_EEENS5_IJSC_SF_EEEEEEEESJ_SK_SJ_SK_NS1E_6fusion15FusionCallbacksIS1I_NS1Q_13LinCombEltActINS1E_6thread4ReLuESJ_fSJ_fLNS_15FloatRoundStyleE2EEES1J_S1P_JEEENS4_5SM1004TMEM4LOAD26SM100_TMEM_LOAD_32dp32b32xENS4_13SM90_TMA_LOADENS12_INS13_ILi2ELi4ELi3EEES16_NST_INS5_IJS17_S1L_EEENS5_IJS1L_SC_EEEEEEENS4_39AutoVectorizingCopyWithAssumedAlignmentILi128EEENS4_14SM90_TMA_STOREES27_S29_S29_EEEvvEEEEvNT_6ParamsE)
        /*0008*/ 	.word	0x00000077


	//----- nvinfo : EIATTR_FRAME_SIZE
	.align		4
.L_19:
        /*000c*/ 	.byte	0x04, 0x11
        /*000e*/ 	.short	(.L_21 - .L_20)
	.align		4
.L_20:
        /*0010*/ 	.word	index@($__internal_2_$__cuda_sm10x_tcgen05_guardrail_trap_unallocated_columns_being_dealloced)
        /*0014*/ 	.word	0x00000000


	//----- nvinfo : EIATTR_FRAME_SIZE
	.align		4
.L_21:
        /*0018*/ 	.byte	0x04, 0x11
        /*001a*/ 	.short	(.L_23 - .L_22)
	.align		4
.L_22:
        /*001c*/ 	.word	index@($__internal_1_$__cuda_sm10x_tcgen05_guardrail_trap_phase_invalid_during_alloc)
        /*0020*/ 	.word	0x00000000


	//----- nvinfo : EIATTR_FRAME_SIZE
	.align		4
.L_23:
        /*0024*/ 	.byte	0x04, 0x11
        /*0026*/ 	.short	(.L_25 - .L_24)
	.align		4
.L_24:
        /*0028*/ 	.word	index@($__internal_0_$__cuda_sm10x_tcgen05_guardrail_trap_col_being_dealloced_not_returned_by_alloc)
        /*002c*/ 	.word	0x00000000


	//----- nvinfo : EIATTR_FRAME_SIZE
	.align		4
.L_25:
        /*0030*/ 	.byte	0x04, 0x11
        /*0032*/ 	.short	(.L_27 - .L_26)
	.align		4
.L_26:
        /*0034*/ 	.word	index@(_ZN7cutlass13device_kernelINS_4gemm6kernel13GemmUniversalIN4cute5tupleIJiiiiEEENS1_10collective13CollectiveMmaINS1_35MainloopSm100TmaUmmaWarpSpecializedILi8ELi2ELi4ENS5_IJNS4_1CILi2EEENSA_ILi1EEESC_EEEEENS5_IJNSA_ILi128EEENSA_ILi256EEENSA_ILi64EEEEEENS_6half_tENS5_IJlSC_lEEESJ_SK_NS4_8TiledMMAINS4_8MMA_AtomIJNS4_26SM100_MMA_F16BF16_2x1SM_SSISJ_SJ_fLi128ELi256ELNS4_4UMMA5MajorE0ELSP_0ELNSO_7ScaleInE0ELSQ_0EEEEEENS4_6LayoutINS5_IJSC_SC_SC_EEENS5_IJNSA_ILi0EEESV_SV_EEEEENS5_IJNS4_10UnderscoreESY_SY_EEEEENS4_18SM100_TMA_2SM_LOADENS4_14ComposedLayoutINS4_7SwizzleILi3ELi4ELi3EEENS4_18smem_ptr_flag_bitsILi16EEENST_INS5_IJNSA_ILi8EEESH_EEENS5_IJSH_SC_EEEEEEEvNS4_8identityES11_S1B_vS1C_EENS_8epilogue10collective18CollectiveEpilogueINS1E_23Sm100TmaWarpSpecializedILi4ELi2ELi32ELb1ELb0EEEJNS5_IJSH_SG_SH_EEENS5_IJNST_ISH_SC_EENST_INS5_IJNSA_ILi32EEESB_EEENS5_IJSC_SF_EEEEEEEESJ_SK_SJ_SK_NS1E_6fusion15FusionCallbacksIS1I_NS1Q_13LinCombEltActINS1E_6thread4ReLuESJ_fSJ_fLNS_15FloatRoundStyleE2EEES1J_S1P_JEEENS4_5SM1004TMEM4LOAD26SM100_TMEM_LOAD_32dp32b32xENS4_13SM90_TMA_LOADENS12_INS13_ILi2ELi4ELi3EEES16_NST_INS5_IJS17_S1L_EEENS5_IJS1L_SC_EEEEEEENS4_39AutoVectorizingCopyWithAssumedAlignmentILi128EEENS4_14SM90_TMA_STOREES27_S29_S29_EEEvvEEEEvNT_6ParamsE)
        /*0038*/ 	.word	0x00000000


	//----- nvinfo : EIATTR_MIN_STACK_SIZE
	.align		4
.L_27:
        /*003c*/ 	.byte	0x04, 0x12
        /*003e*/ 	.short	(.L_29 - .L_28)
	.align		4
.L_28:
        /*0040*/ 	.word	index@(_ZN7cutlass13device_kernelINS_4gemm6kernel13GemmUniversalIN4cute5tupleIJiiiiEEENS1_10collective13CollectiveMmaINS1_35MainloopSm100TmaUmmaWarpSpecializedILi8ELi2ELi4ENS5_IJNS4_1CILi2EEENSA_ILi1EEESC_EEEEENS5_IJNSA_ILi128EEENSA_ILi256EEENSA_ILi64EEEEEENS_6half_tENS5_IJlSC_lEEESJ_SK_NS4_8TiledMMAINS4_8MMA_AtomIJNS4_26SM100_MMA_F16BF16_2x1SM_SSISJ_SJ_fLi128ELi256ELNS4_4UMMA5MajorE0ELSP_0ELNSO_7ScaleInE0ELSQ_0EEEEEENS4_6LayoutINS5_IJSC_SC_SC_EEENS5_IJNSA_ILi0EEESV_SV_EEEEENS5_IJNS4_10UnderscoreESY_SY_EEEEENS4_18SM100_TMA_2SM_LOADENS4_14ComposedLayoutINS4_7SwizzleILi3ELi4ELi3EEENS4_18smem_ptr_flag_bitsILi16EEENST_INS5_IJNSA_ILi8EEESH_EEENS5_IJSH_SC_EEEEEEEvNS4_8identityES11_S1B_vS1C_EENS_8epilogue10collective18CollectiveEpilogueINS1E_23Sm100TmaWarpSpecializedILi4ELi2ELi32ELb1ELb0EEEJNS5_IJSH_SG_SH_EEENS5_IJNST_ISH_SC_EENST_INS5_IJNSA_ILi32EEESB_EEENS5_IJSC_SF_EEEEEEEESJ_SK_SJ_SK_NS1E_6fusion15FusionCallbacksIS1I_NS1Q_13LinCombEltActINS1E_6thread4ReLuESJ_fSJ_fLNS_15FloatRoundStyleE2EEES1J_S1P_JEEENS4_5SM1004TMEM4LOAD26SM100_TMEM_LOAD_32dp32b32xENS4_13SM90_TMA_LOADENS12_INS13_ILi2ELi4ELi3EEES16_NST_INS5_IJS17_S1L_EEENS5_IJS1L_SC_EEEEEEENS4_39AutoVectorizingCopyWithAssumedAlignmentILi128EEENS4_14SM90_TMA_STOREES27_S29_S29_EEEvvEEEEvNT_6ParamsE)
        /*0044*/ 	.word	0x00000000
.L_29:


//--------------------- .nv.compat                --------------------------
	.section	.nv.compat,"",@"SHT_CUDA_COMPAT_INFO"
	.align	4
        /*0000*/ 	.byte	0x02, 0x09, 0x01, 0x00, 0x02, 0x02, 0x02, 0x00, 0x02, 0x05, 0x05, 0x00, 0x03, 0x07, 0x01, 0x01
        /*0010*/ 	.byte	0x02, 0x03, 0x01, 0x00, 0x02, 0x06, 0x01, 0x00, 0x04, 0x0b, 0x08, 0x00, 0x09, 0x00, 0x00, 0x00
        /*0020*/ 	.byte	0x00, 0x00, 0x00, 0x00


//--------------------- .nv.info._ZN7cutlass13device_kernelINS_4gemm6kernel13GemmUniversalIN4cute5tupleIJiiiiEEENS1_10collective13CollectiveMmaINS1_35MainloopSm100TmaUmmaWarpSpecializedILi8ELi2ELi4ENS5_IJNS4_1CILi2EEENSA_ILi1EEESC_EEEEENS5_IJNSA_ILi128EEENSA_ILi256EEENSA_ILi64EEEEEENS_6half_tENS5_IJlSC_lEEESJ_SK_NS4_8TiledMMAINS4_8MMA_AtomIJNS4_26SM100_MMA_F16BF16_2x1SM_SSISJ_SJ_fLi128ELi256ELNS4_4UMMA5MajorE0ELSP_0ELNSO_7ScaleInE0ELSQ_0EEEEEENS4_6LayoutINS5_IJSC_SC_SC_EEENS5_IJNSA_ILi0EEESV_SV_EEEEENS5_IJNS4_10UnderscoreESY_SY_EEEEENS4_18SM100_TMA_2SM_LOADENS4_14ComposedLayoutINS4_7SwizzleILi3ELi4ELi3EEENS4_18smem_ptr_flag_bitsILi16EEENST_INS5_IJNSA_ILi8EEESH_EEENS5_IJSH_SC_EEEEEEEvNS4_8identityES11_S1B_vS1C_EENS_8epilogue10collective18CollectiveEpilogueINS1E_23Sm100TmaWarpSpecializedILi4ELi2ELi32ELb1ELb0EEEJNS5_IJSH_SG_SH_EEENS5_IJNST_ISH_SC_EENST_INS5_IJNSA_ILi32EEESB_EEENS5_IJSC_SF_EEEEEEEESJ_SK_SJ_SK_NS1E_6fusion15FusionCallbacksIS1I_NS1Q_13LinCombEltActINS1E_6thread4ReLuESJ_fSJ_fLNS_15FloatRoundStyleE2EEES1J_S1P_JEEENS4_5SM1004TMEM4LOAD26SM100_TMEM_LOAD_32dp32b32xENS4_13SM90_TMA_LOADENS12_INS13_ILi2ELi4ELi3EEES16_NST_INS5_IJS17_S1L_EEENS5_IJS1L_SC_EEEEEEENS4_39AutoVectorizingCopyWithAssumedAlignmentILi128EEENS4_14SM90_TMA_STOREES27_S29_S29_EEEvvEEEEvNT_6ParamsE --------------------------
	.section	.nv.info._ZN7cutlass13device_kernelINS_4gemm6kernel13GemmUniversalIN4cute5tupleIJiiiiEEENS1_10collective13CollectiveMmaINS1_35MainloopSm100TmaUmmaWarpSpecializedILi8ELi2ELi4ENS5_IJNS4_1CILi2EEENSA_ILi1EEESC_EEEEENS5_IJNSA_ILi128EEENSA_ILi256EEENSA_ILi64EEEEEENS_6half_tENS5_IJlSC_lEEESJ_SK_NS4_8TiledMMAINS4_8MMA_AtomIJNS4_26SM100_MMA_F16BF16_2x1SM_SSISJ_SJ_fLi128ELi256ELNS4_4UMMA5MajorE0ELSP_0ELNSO_7ScaleInE0ELSQ_0EEEEEENS4_6LayoutINS5_IJSC_SC_SC_EEENS5_IJNSA_ILi0EEESV_SV_EEEEENS5_IJNS4_10UnderscoreESY_SY_EEEEENS4_18SM100_TMA_2SM_LOADENS4_14ComposedLayoutINS4_7SwizzleILi3ELi4ELi3EEENS4_18smem_ptr_flag_bitsILi16EEENST_INS5_IJNSA_ILi8EEESH_EEENS5_IJSH_SC_EEEEEEEvNS4_8identityES11_S1B_vS1C_EENS_8epilogue10collective18CollectiveEpilogueINS1E_23Sm100TmaWarpSpecializedILi4ELi2ELi32ELb1ELb0EEEJNS5_IJSH_SG_SH_EEENS5_IJNST_ISH_SC_EENST_INS5_IJNSA_ILi32EEESB_EEENS5_IJSC_SF_EEEEEEEESJ_SK_SJ_SK_NS1E_6fusion15FusionCallbacksIS1I_NS1Q_13LinCombEltActINS1E_6thread4ReLuESJ_fSJ_fLNS_15FloatRoundStyleE2EEES1J_S1P_JEEENS4_5SM1004TMEM4LOAD26SM100_TMEM_LOAD_32dp32b32xENS4_13SM90_TMA_LOADENS12_INS13_ILi2ELi4ELi3EEES16_NST_INS5_IJS17_S1L_EEENS5_IJS1L_SC_EEEEEEENS4_39AutoVectorizingCopyWithAssumedAlignmentILi128EEENS4_14SM90_TMA_STOREES27_S29_S29_EEEvvEEEEvNT_6ParamsE,"",@"SHT_CUDA_INFO"
	.sectionflags	@""
	.align	4


	//----- nvinfo : EIATTR_CUDA_API_VERSION
	.align		4
        /*0000*/ 	.byte	0x04, 0x37
        /*0002*/ 	.short	(.L_31 - .L_30)
.L_30:
        /*0004*/ 	.word	0x00000082


	//----- nvinfo : EIATTR_KPARAM_INFO
	.align		4
.L_31:
        /*0008*/ 	.byte	0x04, 0x17
        /*000a*/ 	.short	(.L_33 - .L_32)
.L_32:
        /*000c*/ 	.word	0x00000000
        /*0010*/ 	.short	0x0000
        /*0012*/ 	.short	0x0000
        /*0014*/ 	.byte	0x00, 0xf0, 0x01, 0x20


	//----- nvinfo : EIATTR_AT_ENTRY_FRAGMENTS
	.align		4
.L_33:
        /*0018*/ 	.byte	0x04, 0x4f
        /*001a*/ 	.short	(.L_35 - .L_34)


	//   ....[0]....
.L_34:
        /*001c*/ 	.word	0x00000007


	//----- nvinfo : EIATTR_RESERVED_SMEM_USED
	.align		4
.L_35:
        /*0020*/ 	.byte	0x01, 0x41
	.zero		2


	//----- nvinfo : EIATTR_SPARSE_MMA_MASK
	.align		4
        /*0024*/ 	.byte	0x03, 0x50
        /*0026*/ 	.short	0x0000


	//----- nvinfo : EIATTR_TCGEN05_2CTA_USED
	.align		4
        /*0028*/ 	.byte	0x01, 0x52
	.zero		2


	//----- nvinfo : EIATTR_MAXREG_COUNT
	.align		4
        /*002c*/ 	.byte	0x03, 0x1b
        /*002e*/ 	.short	0x00ff


	//----- nvinfo : EIATTR_NUM_BARRIERS
	.align		4
        /*0030*/ 	.byte	0x02, 0x4c
        /*0032*/ 	.byte	0x07
	.zero		1


	//----- nvinfo : EIATTR_EXTERNS
	.align		4
        /*0034*/ 	.byte	0x04, 0x0f
        /*0036*/ 	.short	(.L_37 - .L_36)


	//   ....[0]....
	.align		4
.L_36:
        /*0038*/ 	.word	index@(__assertfail)


	//----- nvinfo : EIATTR_MERCURY_ISA_VERSION
	.align		4
.L_37:
        /*003c*/ 	.byte	0x03, 0x5f
        /*003e*/ 	.short	0x0101


	//----- nvinfo : EIATTR_INT_WARP_WIDE_INSTR_OFFSETS
	.align		4
        /*0040*/ 	.byte	0x04, 0x31
        /*0042*/ 	.short	(.L_39 - .L_38)


	//   ....[0]....
.L_38:
        /*0044*/ 	.word	0x00000d60


	//   ....[1]....
        /*0048*/ 	.word	0x00000e00


	//   ....[2]....
        /*004c*/ 	.word	0x00002150


	//   ....[3]....
        /*0050*/ 	.word	0x00004260


	//   ....[4]....
        /*0054*/ 	.word	0x00004290


	//   ....[5]....
        /*0058*/ 	.word	0x000042e0


	//   ....[6]....
        /*005c*/ 	.word	0x00004c00


	//   ....[7]....
        /*0060*/ 	.word	0x00004c20


	//   ....[8]....
        /*0064*/ 	.word	0x00004d00


	//   ....[9]....
        /*0068*/ 	.word	0x00004dc0


	//   ....[10]....
        /*006c*/ 	.word	0x00004de0


	//   ....[11]....
        /*0070*/ 	.word	0x00004eb0


	//   ....[12]....
        /*0074*/ 	.word	0x00004fa0


	//   ....[13]....
        /*0078*/ 	.word	0x00004fc0


	//   ....[14]....
        /*007c*/ 	.word	0x000050c0


	//   ....[15]....
        /*0080*/ 	.word	0x00005270


	//   ....[16]....
        /*0084*/ 	.word	0x00005280


	//   ....[17]....
        /*0088*/ 	.word	0x00005410


	//----- nvinfo : EIATTR_COOP_GROUP_MASK_REGIDS
	.align		4
.L_39:
        /*008c*/ 	.byte	0x04, 0x29
        /*008e*/ 	.short	(.L_41 - .L_40)


	//   ....[0]....
.L_40:
        /*0090*/ 	.word	0xffffffff


	//   ....[1]....
        /*0094*/ 	.word	0xffffffff


	//   ....[2]....
        /*0098*/ 	.word	0xffffffff


	//   ....[3]....
        /*009c*/ 	.word	0xffffffff


	//   ....[4]....
        /*00a0*/ 	.word	0xffffffff


	//   ....[5]....
        /*00a4*/ 	.word	0xffffffff


	//   ....[6]....
        /*00a8*/ 	.word	0xffffffff


	//   ....[7]....
        /*00ac*/ 	.word	0xffffffff


	//   ....[8]....
        /*00b0*/ 	.word	0xffffffff


	//   ....[9]....
        /*00b4*/ 	.word	0xffffffff


	//   ....[10]....
        /*00b8*/ 	.word	0xffffffff


	//   ....[11]....
        /*00bc*/ 	.word	0xffffffff


	//   ....[12]....
        /*00c0*/ 	.word	0xffffffff


	//   ....[13]....
        /*00c4*/ 	.word	0xffffffff


	//----- nvinfo : EIATTR_COOP_GROUP_INSTR_OFFSETS
	.align		4
.L_41:
        /*00c8*/ 	.byte	0x04, 0x28
        /*00ca*/ 	.short	(.L_43 - .L_42)


	//   ....[0]....
.L_42:
        /*00cc*/ 	.word	0x000000c0


	//   ....[1]....
        /*00d0*/ 	.word	0x000004d0


	//   ....[2]....
        /*00d4*/ 	.word	0x000006d0


	//   ....[3]....
        /*00d8*/ 	.word	0x00000860


	//   ....[4]....
        /*00dc*/ 	.word	0x00000950


	//   ....[5]....
        /*00e0*/ 	.word	0x00000ab0


	//   ....[6]....
        /*00e4*/ 	.word	0x00000c40


	//   ....[7]....
        /*00e8*/ 	.word	0x00000e80


	//   ....[8]....
        /*00ec*/ 	.word	0x00002030


	//   ....[9]....
        /*00f0*/ 	.word	0x00003050


	//   ....[10]....
        /*00f4*/ 	.word	0x00003520


	//   ....[11]....
        /*00f8*/ 	.word	0x00003550


	//   ....[12]....
        /*00fc*/ 	.word	0x00004170


	//   ....[13]....
        /*0100*/ 	.word	0x00004380


	//----- nvinfo : EIATTR_VRC_CTA_INIT_COUNT
	.align		4
.L_43:
        /*0104*/ 	.byte	0x02, 0x4a
        /*0106*/ 	.byte	0x80
	.zero		1


	//----- nvinfo : EIATTR_SYSCALL_OFFSETS
	.align		4
        /*0108*/ 	.byte	0x04, 0x46
        /*010a*/ 	.short	(.L_45 - .L_44)


	//   ....[0]....
.L_44:
        /*010c*/ 	.word	0x00005f10


	//   ....[1]....
        /*0110*/ 	.word	0x00006000


	//   ....[2]....
        /*0114*/ 	.word	0x000067c0


	//   ....[3]....
        /*0118*/ 	.word	0x00007480


	//   ....[4]....
        /*011c*/ 	.word	0x00008120


	//   ....[5]....
        /*0120*/ 	.word	0x00008dc0


	//----- nvinfo : EIATTR_MBARRIER_INSTR_OFFSETS
	.align		4
.L_45:
        /*0124*/ 	.byte	0x04, 0x39
        /*0126*/ 	.short	(.L_47 - .L_46)


	//   ....[0]....
.L_46:
        /*0128*/ 	.word	0x000005c0
        /*012c*/ 	.word	0x000000ff
        /*0130*/ 	.word	0x00000000
        /*0134*/ 	.short	0x0100
        /*0136*/ 	.byte	0x08
	.zero		1


	//   ....[1]....
        /*0138*/ 	.word	0x000005d0
        /*013c*/ 	.word	0x000000ff
        /*0140*/ 	.word	0x00000040
        /*0144*/ 	.short	0x0100
        /*0146*/ 	.byte	0x08
	.zero		1


	//   ....[2]....
        /*0148*/ 	.word	0x000005e0
        /*014c*/ 	.word	0x000000ff
        /*0150*/ 	.word	0x00000008
        /*0154*/ 	.short	0x0100
        /*0156*/ 	.byte	0x08
	.zero		1


	//   ....[3]....
        /*0158*/ 	.word	0x000005f0
        /*015c*/ 	.word	0x000000ff
        /*0160*/ 	.word	0x00000048
        /*0164*/ 	.short	0x0100
        /*0166*/ 	.byte	0x08
	.zero		1


	//   ....[4]....
        /*0168*/ 	.word	0x00000600
        /*016c*/ 	.word	0x000000ff
        /*0170*/ 	.word	0x00000010
        /*0174*/ 	.short	0x0100
        /*0176*/ 	.byte	0x08
	.zero		1


	//   ....[5]....
        /*0178*/ 	.word	0x00000610
        /*017c*/ 	.word	0x000000ff
        /*0180*/ 	.word	0x00000050
        /*0184*/ 	.short	0x0100
        /*0186*/ 	.byte	0x08
	.zero		1


	//   ....[6]....
        /*0188*/ 	.word	0x00000620
        /*018c*/ 	.word	0x000000ff
        /*0190*/ 	.word	0x00000018
        /*0194*/ 	.short	0x0100
        /*0196*/ 	.byte	0x08
	.zero		1


	//   ....[7]....
        /*0198*/ 	.word	0x00000630
        /*019c*/ 	.word	0x000000ff
        /*01a0*/ 	.word	0x00000058
        /*01a4*/ 	.short	0x0100
        /*01a6*/ 	.byte	0x08
	.zero		1


	//   ....[8]....
        /*01a8*/ 	.word	0x00000640
        /*01ac*/ 	.word	0x000000ff
        /*01b0*/ 	.word	0x00000020
        /*01b4*/ 	.short	0x0100
        /*01b6*/ 	.byte	0x08
	.zero		1


	//   ....[9]....
        /*01b8*/ 	.word	0x00000650
        /*01bc*/ 	.word	0x000000ff
        /*01c0*/ 	.word	0x00000060
        /*01c4*/ 	.short	0x0100
        /*01c6*/ 	.byte	0x08
	.zero		1


	//   ....[10]....
        /*01c8*/ 	.word	0x00000660
        /*01cc*/ 	.word	0x000000ff
        /*01d0*/ 	.word	0x00000028
        /*01d4*/ 	.short	0x0100
        /*01d6*/ 	.byte	0x08
	.zero		1


	//   ....[11]....
        /*01d8*/ 	.word	0x00000670
        /*01dc*/ 	.word	0x000000ff
        /*01e0*/ 	.word	0x00000068
        /*01e4*/ 	.short	0x0100
        /*01e6*/ 	.byte	0x08
	.zero		1


	//   ....[12]....
        /*01e8*/ 	.word	0x00000680
        /*01ec*/ 	.word	0x000000ff
        /*01f0*/ 	.word	0x00000030
        /*01f4*/ 	.short	0x0100
        /*01f6*/ 	.byte	0x08
	.zero		1


	//   ....[13]....
        /*01f8*/ 	.word	0x00000690
        /*01fc*/ 	.word	0x000000ff
        /*0200*/ 	.word	0x00000070
        /*0204*/ 	.short	0x0100
        /*0206*/ 	.byte	0x08
	.zero		1


	//   ....[14]....
        /*0208*/ 	.word	0x000006a0
        /*020c*/ 	.word	0x000000ff
        /*0210*/ 	.word	0x00000038
        /*0214*/ 	.short	0x0100
        /*0216*/ 	.byte	0x08
	.zero		1


	//   ....[15]....
        /*0218*/ 	.word	0x000006b0
        /*021c*/ 	.word	0x000000ff
        /*0220*/ 	.word	0x00000078
        /*0224*/ 	.short	0x0100
        /*0226*/ 	.byte	0x08
	.zero		1


	//   ....[16]....
        /*0228*/ 	.word	0x000007d0
        /*022c*/ 	.word	0x000000ff
        /*0230*/ 	.word	0x00000080
        /*0234*/ 	.short	0x0100
        /*0236*/ 	.byte	0x09
	.zero		1


	//   ....[17]....
        /*0238*/ 	.word	0x000007e0
        /*023c*/ 	.word	0x000000ff
        /*0240*/ 	.word	0x000000a0
        /*0244*/ 	.short	0x0100
        /*0246*/ 	.byte	0x09
	.zero		1


	//   ....[18]....
        /*0248*/ 	.word	0x000007f0
        /*024c*/ 	.word	0x000000ff
        /*0250*/ 	.word	0x00000088
        /*0254*/ 	.short	0x0100
        /*0256*/ 	.byte	0x09
	.zero		1


	//   ....[19]....
        /*0258*/ 	.word	0x00000800
        /*025c*/ 	.word	0x000000ff
        /*0260*/ 	.word	0x000000a8
        /*0264*/ 	.short	0x0100
        /*0266*/ 	.byte	0x09
	.zero		1


	//   ....[20]....
        /*0268*/ 	.word	0x00000810
        /*026c*/ 	.word	0x000000ff
        /*0270*/ 	.word	0x00000090
        /*0274*/ 	.short	0x0100
        /*0276*/ 	.byte	0x09
	.zero		1


	//   ....[21]....
        /*0278*/ 	.word	0x00000820
        /*027c*/ 	.word	0x000000ff
        /*0280*/ 	.word	0x000000b0
        /*0284*/ 	.short	0x0100
        /*0286*/ 	.byte	0x09
	.zero		1


	//   ....[22]....
        /*0288*/ 	.word	0x00000830
        /*028c*/ 	.word	0x000000ff
        /*0290*/ 	.word	0x00000098
        /*0294*/ 	.short	0x0100
        /*0296*/ 	.byte	0x09
	.zero		1


	//   ....[23]....
        /*0298*/ 	.word	0x00000840
        /*029c*/ 	.word	0x000000ff
        /*02a0*/ 	.word	0x000000b8
        /*02a4*/ 	.short	0x0100
        /*02a6*/ 	.byte	0x09
	.zero		1


	//   ....[24]....
        /*02a8*/ 	.word	0x00000920
        /*02ac*/ 	.word	0x000000ff
        /*02b0*/ 	.word	0x000000c0
        /*02b4*/ 	.short	0x0100
        /*02b6*/ 	.byte	0x08
	.zero		1


	//   ....[25]....
        /*02b8*/ 	.word	0x00000930
        /*02bc*/ 	.word	0x000000ff
        /*02c0*/ 	.word	0x000000c8
        /*02c4*/ 	.short	0x0100
        /*02c6*/ 	.byte	0x08
	.zero		1


	//   ....[26]....
        /*02c8*/ 	.word	0x00000a60
        /*02cc*/ 	.word	0x000000ff
        /*02d0*/ 	.word	0x000000d0
        /*02d4*/ 	.short	0x0100
        /*02d6*/ 	.byte	0x08
	.zero		1


	//   ....[27]....
        /*02d8*/ 	.word	0x00000a70
        /*02dc*/ 	.word	0x000000ff
        /*02e0*/ 	.word	0x000000e0
        /*02e4*/ 	.short	0x0100
        /*02e6*/ 	.byte	0x08
	.zero		1


	//   ....[28]....
        /*02e8*/ 	.word	0x00000a80
        /*02ec*/ 	.word	0x000000ff
        /*02f0*/ 	.word	0x000000d8
        /*02f4*/ 	.short	0x0100
        /*02f6*/ 	.byte	0x08
	.zero		1


	//   ....[29]....
        /*02f8*/ 	.word	0x00000a90
        /*02fc*/ 	.word	0x000000ff
        /*0300*/ 	.word	0x000000e8
        /*0304*/ 	.short	0x0100
        /*0306*/ 	.byte	0x08
	.zero		1


	//   ....[30]....
        /*0308*/ 	.word	0x00000bb0
        /*030c*/ 	.word	0x000000ff
        /*0310*/ 	.word	0x000000f0
        /*0314*/ 	.short	0x0100
        /*0316*/ 	.byte	0x09
	.zero		1


	//   ....[31]....
        /*0318*/ 	.word	0x00000bc0
        /*031c*/ 	.word	0x000000ff
        /*0320*/ 	.word	0x00000110
        /*0324*/ 	.short	0x0100
        /*0326*/ 	.byte	0x09
	.zero		1


	//   ....[32]....
        /*0328*/ 	.word	0x00000bd0
        /*032c*/ 	.word	0x000000ff
        /*0330*/ 	.word	0x000000f8
        /*0334*/ 	.short	0x0100
        /*0336*/ 	.byte	0x09
	.zero		1


	//   ....[33]....
        /*0338*/ 	.word	0x00000be0
        /*033c*/ 	.word	0x000000ff
        /*0340*/ 	.word	0x00000118
        /*0344*/ 	.short	0x0100
        /*0346*/ 	.byte	0x09
	.zero		1


	//   ....[34]....
        /*0348*/ 	.word	0x00000bf0
        /*034c*/ 	.word	0x000000ff
        /*0350*/ 	.word	0x00000100
        /*0354*/ 	.short	0x0100
        /*0356*/ 	.byte	0x09
	.zero		1


	//   ....[35]....
        /*0358*/ 	.word	0x00000c00
        /*035c*/ 	.word	0x000000ff
        /*0360*/ 	.word	0x00000120
        /*0364*/ 	.short	0x0100
        /*0366*/ 	.byte	0x09
	.zero		1


	//   ....[36]....
        /*0368*/ 	.word	0x00000c10
        /*036c*/ 	.word	0x000000ff
        /*0370*/ 	.word	0x00000108
        /*0374*/ 	.short	0x0100
        /*0376*/ 	.byte	0x09
	.zero		1


	//   ....[37]....
        /*0378*/ 	.word	0x00000c20
        /*037c*/ 	.word	0x000000ff
        /*0380*/ 	.word	0x00000128
        /*0384*/ 	.short	0x0100
        /*0386*/ 	.byte	0x09
	.zero		1


	//   ....[38]....
        /*0388*/ 	.word	0x00000d10
        /*038c*/ 	.word	0x000000ff
        /*0390*/ 	.word	0x00000130
        /*0394*/ 	.short	0x0100
        /*0396*/ 	.byte	0x08
	.zero		1


	//   ....[39]....
        /*0398*/ 	.word	0x00000d20
        /*039c*/ 	.word	0x000000ff
        /*03a0*/ 	.word	0x00000140
        /*03a4*/ 	.short	0x0100
        /*03a6*/ 	.byte	0x08
	.zero		1


	//   ....[40]....
        /*03a8*/ 	.word	0x00000d30
        /*03ac*/ 	.word	0x000000ff
        /*03b0*/ 	.word	0x00000138
        /*03b4*/ 	.short	0x0100
        /*03b6*/ 	.byte	0x08
	.zero		1


	//   ....[41]....
        /*03b8*/ 	.word	0x00000d40
        /*03bc*/ 	.word	0x000000ff
        /*03c0*/ 	.word	0x00000148
        /*03c4*/ 	.short	0x0100
        /*03c6*/ 	.byte	0x08
	.zero		1


	//   ....[42]....
        /*03c8*/ 	.word	0x00000e30
        /*03cc*/ 	.word	0x000000ff
        /*03d0*/ 	.word	0x00000150
        /*03d4*/ 	.short	0x0100
        /*03d6*/ 	.byte	0x07
	.zero		1


	//   ....[43]....
        /*03d8*/ 	.word	0x00001820
        /*03dc*/ 	.word	0x00000002
        /*03e0*/ 	.word	0x00000140
        /*03e4*/ 	.short	0x010a
        /*03e6*/ 	.byte	0xff
	.zero		1


	//   ....[44]....
        /*03e8*/ 	.word	0x00001850
        /*03ec*/ 	.word	0x00000002
        /*03f0*/ 	.word	0x00000130
        /*03f4*/ 	.short	0x0101
        /*03f6*/ 	.byte	0xff
	.zero		1


	//   ....[45]....
        /*03f8*/ 	.word	0x00001920
        /*03fc*/ 	.word	0x000000ff
        /*0400*/ 	.word	0x00000040
        /*0404*/ 	.short	0x010a
        /*0406*/ 	.byte	0x08
	.zero		1


	//   ....[46]....
        /*0408*/ 	.word	0x00001a20
        /*040c*/ 	.word	0x000000ff
        /*0410*/ 	.word	0x00000040
        /*0414*/ 	.short	0x010a
        /*0416*/ 	.byte	0x21
	.zero		1


	//   ....[47]....
        /*0418*/ 	.word	0x00001bd0
        /*041c*/ 	.word	0x000000ff
        /*0420*/ 	.word	0x00000040
        /*0424*/ 	.short	0x010a
        /*0426*/ 	.byte	0x08
	.zero		1


	//   ....[48]....
        /*0428*/ 	.word	0x00001cf0
        /*042c*/ 	.word	0x000000ff
        /*0430*/ 	.word	0x000000c8
        /*0434*/ 	.short	0x0101
        /*0436*/ 	.byte	0x06
	.zero		1


	//   ....[49]....
        /*0438*/ 	.word	0x00001d00
        /*043c*/ 	.word	0x000000ff
        /*0440*/ 	.word	0x00000040
        /*0444*/ 	.short	0x010a
        /*0446*/ 	.byte	0x08
	.zero		1


	//   ....[50]....
        /*0448*/ 	.word	0x00001d80
        /*044c*/ 	.word	0x000000ff
        /*0450*/ 	.word	0x00000040
        /*0454*/ 	.short	0x010a
        /*0456*/ 	.byte	0x11
	.zero		1


	//   ....[51]....
        /*0458*/ 	.word	0x00001f10
        /*045c*/ 	.word	0x000000ff
        /*0460*/ 	.word	0x00000040
        /*0464*/ 	.short	0x010a
        /*0466*/ 	.byte	0x08
	.zero		1


	//   ....[52]....
        /*0468*/ 	.word	0x00002060
        /*046c*/ 	.word	0x00000002
        /*0470*/ 	.word	0x000000d0
        /*0474*/ 	.short	0x010a
        /*0476*/ 	.byte	0xff
	.zero		1


	//   ....[53]....
        /*0478*/ 	.word	0x00002120
        /*047c*/ 	.word	0x00000002
        /*0480*/ 	.word	0x00000000
        /*0484*/ 	.short	0x0101
        /*0486*/ 	.byte	0xff
	.zero		1


	//   ....[54]....
        /*0488*/ 	.word	0x00002680
        /*048c*/ 	.word	0x000000ff
        /*0490*/ 	.word	0x00000000
        /*0494*/ 	.short	0x010a
        /*0496*/ 	.byte	0x04
	.zero		1


	//   ....[55]....
        /*0498*/ 	.word	0x00002710
        /*049c*/ 	.word	0x000000ff
        /*04a0*/ 	.word	0x00000000
        /*04a4*/ 	.short	0x010a
        /*04a6*/ 	.byte	0x04
	.zero		1


	//   ....[56]....
        /*04a8*/ 	.word	0x000027a0
        /*04ac*/ 	.word	0x000000ff
        /*04b0*/ 	.word	0x00000000
        /*04b4*/ 	.short	0x010a
        /*04b6*/ 	.byte	0x04
	.zero		1


	//   ....[57]....
        /*04b8*/ 	.word	0x00002830
        /*04bc*/ 	.word	0x000000ff
        /*04c0*/ 	.word	0x00000000
        /*04c4*/ 	.short	0x010a
        /*04c6*/ 	.byte	0x04
	.zero		1


	//   ....[58]....
        /*04c8*/ 	.word	0x000028c0
        /*04cc*/ 	.word	0x000000ff
        /*04d0*/ 	.word	0x00000000
        /*04d4*/ 	.short	0x010a
        /*04d6*/ 	.byte	0x04
	.zero		1


	//   ....[59]....
        /*04d8*/ 	.word	0x00002950
        /*04dc*/ 	.word	0x000000ff
        /*04e0*/ 	.word	0x00000000
        /*04e4*/ 	.short	0x010a
        /*04e6*/ 	.byte	0x04
	.zero		1


	//   ....[60]....
        /*04e8*/ 	.word	0x000029e0
        /*04ec*/ 	.word	0x000000ff
        /*04f0*/ 	.word	0x00000000
        /*04f4*/ 	.short	0x010a
        /*04f6*/ 	.byte	0x04
	.zero		1


	//   ....[61]....
        /*04f8*/ 	.word	0x00002a80
        /*04fc*/ 	.word	0x00000000
        /*0500*/ 	.word	0x00000000
        /*0504*/ 	.short	0x010a
        /*0506*/ 	.byte	0xff
	.zero		1


	//   ....[62]....
        /*0508*/ 	.word	0x00002bb0
        /*050c*/ 	.word	0x00000000
        /*0510*/ 	.word	0x00000130
        /*0514*/ 	.short	0x010a
        /*0516*/ 	.byte	0xff
	.zero		1


	//   ....[63]....
        /*0518*/ 	.word	0x00002c20
        /*051c*/ 	.word	0x00000000
        /*0520*/ 	.word	0x00000000
        /*0524*/ 	.short	0x0101
        /*0526*/ 	.byte	0xff
	.zero		1


	//   ....[64]....
        /*0528*/ 	.word	0x00002c40
        /*052c*/ 	.word	0x000000ff
        /*0530*/ 	.word	0x000000e0
        /*0534*/ 	.short	0x010a
        /*0536*/ 	.byte	0x05
	.zero		1


	//   ....[65]....
        /*0538*/ 	.word	0x00002d60
        /*053c*/ 	.word	0x00000000
        /*0540*/ 	.word	0x000000d0
        /*0544*/ 	.short	0x010a
        /*0546*/ 	.byte	0xff
	.zero		1


	//   ....[66]....
        /*0548*/ 	.word	0x00002e60
        /*054c*/ 	.word	0x00000000
        /*0550*/ 	.word	0x00000000
        /*0554*/ 	.short	0x0101
        /*0556*/ 	.byte	0xff
	.zero		1


	//   ....[67]....
        /*0558*/ 	.word	0x00002ef0
        /*055c*/ 	.word	0x000000ff
        /*0560*/ 	.word	0x000000e0
        /*0564*/ 	.short	0x0106
        /*0566*/ 	.byte	0x05
	.zero		1


	//   ....[68]....
        /*0568*/ 	.word	0x00002f10
        /*056c*/ 	.word	0x000000ff
        /*0570*/ 	.word	0x000000e0
        /*0574*/ 	.short	0x010a
        /*0576*/ 	.byte	0x05
	.zero		1


	//   ....[69]....
        /*0578*/ 	.word	0x00002fa0
        /*057c*/ 	.word	0x000000ff
        /*0580*/ 	.word	0x000000e0
        /*0584*/ 	.short	0x0106
        /*0586*/ 	.byte	0x04
	.zero		1


	//   ....[70]....
        /*0588*/ 	.word	0x00002fe0
        /*058c*/ 	.word	0x00000000
        /*0590*/ 	.word	0x000000e0
        /*0594*/ 	.short	0x010a
        /*0596*/ 	.byte	0xff
	.zero		1


	//   ....[71]....
        /*0598*/ 	.word	0x00003220
        /*059c*/ 	.word	0x000000ff
        /*05a0*/ 	.word	0x00000008
        /*05a4*/ 	.short	0x010a
        /*05a6*/ 	.byte	0x06
	.zero		1


	//   ....[72]....
        /*05a8*/ 	.word	0x00003240
        /*05ac*/ 	.word	0x000000ff
        /*05b0*/ 	.word	0x00000008
        /*05b4*/ 	.short	0x010a
        /*05b6*/ 	.byte	0x06
	.zero		1


	//   ....[73]....
        /*05b8*/ 	.word	0x000033d0
        /*05bc*/ 	.word	0x000000ff
        /*05c0*/ 	.word	0x00000008
        /*05c4*/ 	.short	0x010a
        /*05c6*/ 	.byte	0x06
	.zero		1


	//   ....[74]....
        /*05c8*/ 	.word	0x000033f0
        /*05cc*/ 	.word	0x000000ff
        /*05d0*/ 	.word	0x00000008
        /*05d4*/ 	.short	0x010a
        /*05d6*/ 	.byte	0x06
	.zero		1


	//   ....[75]....
        /*05d8*/ 	.word	0x000034b0
        /*05dc*/ 	.word	0x000000ff
        /*05e0*/ 	.word	0x00000000
        /*05e4*/ 	.short	0x0101
        /*05e6*/ 	.byte	0x07
	.zero		1


	//   ....[76]....
        /*05e8*/ 	.word	0x000037f0
        /*05ec*/ 	.word	0x00000000
        /*05f0*/ 	.word	0x000000d0
        /*05f4*/ 	.short	0x010a
        /*05f6*/ 	.byte	0xff
	.zero		1


	//   ....[77]....
        /*05f8*/ 	.word	0x000038b0
        /*05fc*/ 	.word	0x00000000
        /*0600*/ 	.word	0x00000000
        /*0604*/ 	.short	0x0101
        /*0606*/ 	.byte	0xff
	.zero		1


	//   ....[78]....
        /*0608*/ 	.word	0x00003970
        /*060c*/ 	.word	0x000000ff
        /*0610*/ 	.word	0x00000000
        /*0614*/ 	.short	0x010a
        /*0616*/ 	.byte	0x08
	.zero		1


	//   ....[79]....
        /*0618*/ 	.word	0x00003980
        /*061c*/ 	.word	0x000000ff
        /*0620*/ 	.word	0x00000110
        /*0624*/ 	.short	0x010a
        /*0626*/ 	.byte	0x09
	.zero		1


	//   ....[80]....
        /*0628*/ 	.word	0x00003a30
        /*062c*/ 	.word	0x000000ff
        /*0630*/ 	.word	0x00000000
        /*0634*/ 	.short	0x010a
        /*0636*/ 	.byte	0x08
	.zero		1


	//   ....[81]....
        /*0638*/ 	.word	0x00003b60
        /*063c*/ 	.word	0x000000ff
        /*0640*/ 	.word	0x00000000
        /*0644*/ 	.short	0x010a
        /*0646*/ 	.byte	0x1e
	.zero		1


	//   ....[82]....
        /*0648*/ 	.word	0x00003e60
        /*064c*/ 	.word	0x000000ff
        /*0650*/ 	.word	0x00000000
        /*0654*/ 	.short	0x010a
        /*0656*/ 	.byte	0x08
	.zero		1


	//   ....[83]....
        /*0658*/ 	.word	0x00003ef0
        /*065c*/ 	.word	0x000000ff
        /*0660*/ 	.word	0x00000000
        /*0664*/ 	.short	0x010a
        /*0666*/ 	.byte	0x08
	.zero		1


	//   ....[84]....
        /*0668*/ 	.word	0x00003f80
        /*066c*/ 	.word	0x000000ff
        /*0670*/ 	.word	0x00000000
        /*0674*/ 	.short	0x010a
        /*0676*/ 	.byte	0x08
	.zero		1


	//   ....[85]....
        /*0678*/ 	.word	0x00004020
        /*067c*/ 	.word	0x00000000
        /*0680*/ 	.word	0x00000000
        /*0684*/ 	.short	0x010a
        /*0686*/ 	.byte	0xff
	.zero		1


	//   ....[86]....
        /*0688*/ 	.word	0x00004060
        /*068c*/ 	.word	0x00000000
        /*0690*/ 	.word	0x00000000
        /*0694*/ 	.short	0x010a
        /*0696*/ 	.byte	0xff
	.zero		1


	//   ....[87]....
        /*0698*/ 	.word	0x000040d0
        /*069c*/ 	.word	0x000000ff
        /*06a0*/ 	.word	0x00000000
        /*06a4*/ 	.short	0x0101
        /*06a6*/ 	.byte	0x05
	.zero		1


	//   ....[88]....
        /*06a8*/ 	.word	0x00004110
        /*06ac*/ 	.word	0x000000ff
        /*06b0*/ 	.word	0x00000150
        /*06b4*/ 	.short	0x010a
        /*06b6*/ 	.byte	0x07
	.zero		1


	//   ....[89]....
        /*06b8*/ 	.word	0x00004160
        /*06bc*/ 	.word	0x000000ff
        /*06c0*/ 	.word	0x00000000
        /*06c4*/ 	.short	0x0101
        /*06c6*/ 	.byte	0x05
	.zero		1


	//   ....[90]....
        /*06c8*/ 	.word	0x000045b0
        /*06cc*/ 	.word	0x00000000
        /*06d0*/ 	.word	0x000000d0
        /*06d4*/ 	.short	0x010a
        /*06d6*/ 	.byte	0xff
	.zero		1


	//   ....[91]....
        /*06d8*/ 	.word	0x00004670
        /*06dc*/ 	.word	0x00000000
        /*06e0*/ 	.word	0x00000000
        /*06e4*/ 	.short	0x0101
        /*06e6*/ 	.byte	0xff
	.zero		1


	//   ....[92]....
        /*06e8*/ 	.word	0x00004990
        /*06ec*/ 	.word	0x000000ff
        /*06f0*/ 	.word	0x000000c8
        /*06f4*/ 	.short	0x010a
        /*06f6*/ 	.byte	0x07
	.zero		1


	//   ....[93]....
        /*06f8*/ 	.word	0x00004b80
        /*06fc*/ 	.word	0x000000ff
        /*0700*/ 	.word	0x000000a0
        /*0704*/ 	.short	0x010a
        /*0706*/ 	.byte	0x07
	.zero		1


	//   ....[94]....
        /*0708*/ 	.word	0x00004d70
        /*070c*/ 	.word	0x000000ff
        /*0710*/ 	.word	0x00000080
        /*0714*/ 	.short	0x010b
        /*0716*/ 	.byte	0x07
	.zero		1


	//   ....[95]....
        /*0718*/ 	.word	0x00004d80
        /*071c*/ 	.word	0x000000ff
        /*0720*/ 	.word	0x00000000
        /*0724*/ 	.short	0x0101
        /*0726*/ 	.byte	0x0e
	.zero		1


	//   ....[96]....
        /*0728*/ 	.word	0x00004d90
        /*072c*/ 	.word	0x000000ff
        /*0730*/ 	.word	0x000000a8
        /*0734*/ 	.short	0x010a
        /*0736*/ 	.byte	0x07
	.zero		1


	//   ....[97]....
        /*0738*/ 	.word	0x00004f40
        /*073c*/ 	.word	0x000000ff
        /*0740*/ 	.word	0x00000088
        /*0744*/ 	.short	0x010b
        /*0746*/ 	.byte	0x07
	.zero		1


	//   ....[98]....
        /*0748*/ 	.word	0x00004f50
        /*074c*/ 	.word	0x000000ff
        /*0750*/ 	.word	0x00000000
        /*0754*/ 	.short	0x0101
        /*0756*/ 	.byte	0x0e
	.zero		1


	//   ....[99]....
        /*0758*/ 	.word	0x00004f60
        /*075c*/ 	.word	0x000000ff
        /*0760*/ 	.word	0x000000b0
        /*0764*/ 	.short	0x010a
        /*0766*/ 	.byte	0x07
	.zero		1


	//   ....[100]....
        /*0768*/ 	.word	0x00005150
        /*076c*/ 	.word	0x000000ff
        /*0770*/ 	.word	0x00000090
        /*0774*/ 	.short	0x010b
        /*0776*/ 	.byte	0x07
	.zero		1


	//   ....[101]....
        /*0778*/ 	.word	0x000051c0
        /*077c*/ 	.word	0x000000ff
        /*0780*/ 	.word	0x00000000
        /*0784*/ 	.short	0x0101
        /*0786*/ 	.byte	0x0e
	.zero		1


	//   ....[102]....
        /*0788*/ 	.word	0x000051d0
        /*078c*/ 	.word	0x000000ff
        /*0790*/ 	.word	0x000000b8
        /*0794*/ 	.short	0x010a
        /*0796*/ 	.byte	0x07
	.zero		1


	//   ....[103]....
        /*0798*/ 	.word	0x00005470
        /*079c*/ 	.word	0x000000ff
        /*07a0*/ 	.word	0x00000098
        /*07a4*/ 	.short	0x010b
        /*07a6*/ 	.byte	0x07
	.zero		1


	//   ....[104]....
        /*07a8*/ 	.word	0x00005490
        /*07ac*/ 	.word	0x000000ff
        /*07b0*/ 	.word	0x00000000
        /*07b4*/ 	.short	0x0101
        /*07b6*/ 	.byte	0x0d
	.zero		1


	//   ....[105]....
        /*07b8*/ 	.word	0x000054c0
        /*07bc*/ 	.word	0x000000ff
        /*07c0*/ 	.word	0x000000a0
        /*07c4*/ 	.short	0x010a
        /*07c6*/ 	.byte	0x07
	.zero		1


	//   ....[106]....
        /*07c8*/ 	.word	0x000054e0
        /*07cc*/ 	.word	0x000000ff
        /*07d0*/ 	.word	0x000000a8
        /*07d4*/ 	.short	0x010a
        /*07d6*/ 	.byte	0x07
	.zero		1


	//   ....[107]....
        /*07d8*/ 	.word	0x00005500
        /*07dc*/ 	.word	0x000000ff
        /*07e0*/ 	.word	0x000000b0
        /*07e4*/ 	.short	0x010a
        /*07e6*/ 	.byte	0x07
	.zero		1


	//   ....[108]....
        /*07e8*/ 	.word	0x00005540
        /*07ec*/ 	.word	0x00000000
        /*07f0*/ 	.word	0x000000b8
        /*07f4*/ 	.short	0x010a
        /*07f6*/ 	.byte	0xff
	.zero		1


	//   ....[109]....
        /*07f8*/ 	.word	0x000058d0
        /*07fc*/ 	.word	0x00000000
        /*0800*/ 	.word	0x000000d0
        /*0804*/ 	.short	0x010a
        /*0806*/ 	.byte	0xff
	.zero		1


	//   ....[110]....
        /*0808*/ 	.word	0x000059e0
        /*080c*/ 	.word	0x00000000
        /*0810*/ 	.word	0x00000000
        /*0814*/ 	.short	0x0101
        /*0816*/ 	.byte	0xff
	.zero		1


	//   ....[111]....
        /*0818*/ 	.word	0x00006350
        /*081c*/ 	.word	0x000000ff
        /*0820*/ 	.word	0x00000080
        /*0824*/ 	.short	0x010a
        /*0826*/ 	.byte	0x2c
	.zero		1


	//   ....[112]....
        /*0828*/ 	.word	0x000064b0
        /*082c*/ 	.word	0x00000074
        /*0830*/ 	.word	0x000000f0
        /*0834*/ 	.short	0x010a
        /*0836*/ 	.byte	0xff
	.zero		1


	//   ....[113]....
        /*0838*/ 	.word	0x000065b0
        /*083c*/ 	.word	0x000000ff
        /*0840*/ 	.word	0x00000080
        /*0844*/ 	.short	0x010a
        /*0846*/ 	.byte	0x2c
	.zero		1


	//   ....[114]....
        /*0848*/ 	.word	0x000066a0
        /*084c*/ 	.word	0x00000074
        /*0850*/ 	.word	0x000000f0
        /*0854*/ 	.short	0x010a
        /*0856*/ 	.byte	0xff
	.zero		1


	//   ....[115]....
        /*0858*/ 	.word	0x000071b0
        /*085c*/ 	.word	0x00000000
        /*0860*/ 	.word	0x00000000
        /*0864*/ 	.short	0x0101
        /*0866*/ 	.byte	0xff
	.zero		1


	//   ....[116]....
        /*0868*/ 	.word	0x000071c0
        /*086c*/ 	.word	0x00000002
        /*0870*/ 	.word	0x00000080
        /*0874*/ 	.short	0x010a
        /*0876*/ 	.byte	0xff
	.zero		1


	//   ....[117]....
        /*0878*/ 	.word	0x000072a0
        /*087c*/ 	.word	0x00000002
        /*0880*/ 	.word	0x00000080
        /*0884*/ 	.short	0x010a
        /*0886*/ 	.byte	0xff
	.zero		1


	//   ....[118]....
        /*0888*/ 	.word	0x00007e50
        /*088c*/ 	.word	0x0000003f
        /*0890*/ 	.word	0x00000000
        /*0894*/ 	.short	0x0101
        /*0896*/ 	.byte	0xff
	.zero		1


	//   ....[119]....
        /*0898*/ 	.word	0x00007e70
        /*089c*/ 	.word	0x00000000
        /*08a0*/ 	.word	0x00000080
        /*08a4*/ 	.short	0x010a
        /*08a6*/ 	.byte	0xff
	.zero		1


	//   ....[120]....
        /*08a8*/ 	.word	0x00007f40
        /*08ac*/ 	.word	0x00000000
        /*08b0*/ 	.word	0x00000080
        /*08b4*/ 	.short	0x010a
        /*08b6*/ 	.byte	0xff
	.zero		1


	//   ....[121]....
        /*08b8*/ 	.word	0x00008af0
        /*08bc*/ 	.word	0x0000003f
        /*08c0*/ 	.word	0x00000000
        /*08c4*/ 	.short	0x0101
        /*08c6*/ 	.byte	0xff
	.zero		1


	//   ....[122]....
        /*08c8*/ 	.word	0x00008b10
        /*08cc*/ 	.word	0x00000000
        /*08d0*/ 	.word	0x00000080
        /*08d4*/ 	.short	0x010a
        /*08d6*/ 	.byte	0xff
	.zero		1


	//   ....[123]....
        /*08d8*/ 	.word	0x00008be0
        /*08dc*/ 	.word	0x00000000
        /*08e0*/ 	.word	0x00000080
        /*08e4*/ 	.short	0x010a
        /*08e6*/ 	.byte	0xff
	.zero		1


	//   ....[124]....
        /*08e8*/ 	.word	0x00008eb0
        /*08ec*/ 	.word	0x00000074
        /*08f0*/ 	.word	0x00000000
        /*08f4*/ 	.short	0x0101
        /*08f6*/ 	.byte	0xff
	.zero		1


	//   ....[125]....
        /*08f8*/ 	.word	0x000097e0
        /*08fc*/ 	.word	0x00000000
        /*0900*/ 	.word	0x00000000
        /*0904*/ 	.short	0x0101
        /*0906*/ 	.byte	0xff
	.zero		1


	//   ....[126]....
        /*0908*/ 	.word	0x00009a50
        /*090c*/ 	.word	0x000000ff
        /*0910*/ 	.word	0x00000000
        /*0914*/ 	.short	0x0101
        /*0916*/ 	.byte	0x04
	.zero		1


	//   ....[127]....
        /*0918*/ 	.word	0x00009a70
        /*091c*/ 	.word	0x00000002
        /*0920*/ 	.word	0x00000140
        /*0924*/ 	.short	0x010a
        /*0926*/ 	.byte	0xff
	.zero		1


	//   ....[128]....
        /*0928*/ 	.word	0x00009ad0
        /*092c*/ 	.word	0x00000002
        /*0930*/ 	.word	0x00000040
        /*0934*/ 	.short	0x010a
        /*0936*/ 	.byte	0xff
	.zero		1


	//   ....[129]....
        /*0938*/ 	.word	0x00009b30
        /*093c*/ 	.word	0x00000002
        /*0940*/ 	.word	0x00000040
        /*0944*/ 	.short	0x010a
        /*0946*/ 	.byte	0xff
	.zero		1


	//   ....[130]....
        /*0948*/ 	.word	0x00009b80
        /*094c*/ 	.word	0x00000002
        /*0950*/ 	.word	0x000000d0
        /*0954*/ 	.short	0x010a
        /*0956*/ 	.byte	0xff
	.zero		1


	//   ....[131]....
        /*0958*/ 	.word	0x00009be0
        /*095c*/ 	.word	0x00000000
        /*0960*/ 	.word	0x00000000
        /*0964*/ 	.short	0x010a
        /*0966*/ 	.byte	0xff
	.zero		1


	//   ....[132]....
        /*0968*/ 	.word	0x00009c40
        /*096c*/ 	.word	0x00000000
        /*0970*/ 	.word	0x00000000
        /*0974*/ 	.short	0x010a
        /*0976*/ 	.byte	0xff
	.zero		1


	//   ....[133]....
        /*0978*/ 	.word	0x00009ca0
        /*097c*/ 	.word	0x00000000
        /*0980*/ 	.word	0x00000000
        /*0984*/ 	.short	0x010a
        /*0986*/ 	.byte	0xff
	.zero		1


	//   ....[134]....
        /*0988*/ 	.word	0x00009d00
        /*098c*/ 	.word	0x00000000
        /*0990*/ 	.word	0x00000000
        /*0994*/ 	.short	0x010a
        /*0996*/ 	.byte	0xff
	.zero		1


	//   ....[135]....
        /*0998*/ 	.word	0x00009d60
        /*099c*/ 	.word	0x00000000
        /*09a0*/ 	.word	0x00000000
        /*09a4*/ 	.short	0x010a
        /*09a6*/ 	.byte	0xff
	.zero		1


	//   ....[136]....
        /*09a8*/ 	.word	0x00009dc0
        /*09ac*/ 	.word	0x00000000
        /*09b0*/ 	.word	0x00000000
        /*09b4*/ 	.short	0x010a
        /*09b6*/ 	.byte	0xff
	.zero		1


	//   ....[137]....
        /*09b8*/ 	.word	0x00009e20
        /*09bc*/ 	.word	0x00000000
        /*09c0*/ 	.word	0x00000000
        /*09c4*/ 	.short	0x010a
        /*09c6*/ 	.byte	0xff
	.zero		1


	//   ....[138]....
        /*09c8*/ 	.word	0x00009e70
        /*09cc*/ 	.word	0x00000000
        /*09d0*/ 	.word	0x00000130
        /*09d4*/ 	.short	0x010a
        /*09d6*/ 	.byte	0xff
	.zero		1


	//   ....[139]....
        /*09d8*/ 	.word	0x00009ed0
        /*09dc*/ 	.word	0x00000000
        /*09e0*/ 	.word	0x000000e0
        /*09e4*/ 	.short	0x010a
        /*09e6*/ 	.byte	0xff
	.zero		1


	//   ....[140]....
        /*09e8*/ 	.word	0x00009f20
        /*09ec*/ 	.word	0x00000000
        /*09f0*/ 	.word	0x000000d0
        /*09f4*/ 	.short	0x010a
        /*09f6*/ 	.byte	0xff
	.zero		1


	//   ....[141]....
        /*09f8*/ 	.word	0x00009f80
        /*09fc*/ 	.word	0x00000000
        /*0a00*/ 	.word	0x000000e0
        /*0a04*/ 	.short	0x010a
        /*0a06*/ 	.byte	0xff
	.zero		1


	//   ....[142]....
        /*0a08*/ 	.word	0x00009fe0
        /*0a0c*/ 	.word	0x00000004
        /*0a10*/ 	.word	0x00000008
        /*0a14*/ 	.short	0x010a
        /*0a16*/ 	.byte	0xff
	.zero		1


	//   ....[143]....
        /*0a18*/ 	.word	0x0000a0c0
        /*0a1c*/ 	.word	0x00000002
        /*0a20*/ 	.word	0x00000008
        /*0a24*/ 	.short	0x010a
        /*0a26*/ 	.byte	0xff
	.zero		1


	//   ....[144]....
        /*0a28*/ 	.word	0x0000a110
        /*0a2c*/ 	.word	0x00000000
        /*0a30*/ 	.word	0x000000d0
        /*0a34*/ 	.short	0x010a
        /*0a36*/ 	.byte	0xff
	.zero		1


	//   ....[145]....
        /*0a38*/ 	.word	0x0000a170
        /*0a3c*/ 	.word	0x00000000
        /*0a40*/ 	.word	0x00000110
        /*0a44*/ 	.short	0x010a
        /*0a46*/ 	.byte	0xff
	.zero		1


	//   ....[146]....
        /*0a48*/ 	.word	0x0000a1d0
        /*0a4c*/ 	.word	0x00000000
        /*0a50*/ 	.word	0x00000000
        /*0a54*/ 	.short	0x010a
        /*0a56*/ 	.byte	0xff
	.zero		1


	//   ....[147]....
        /*0a58*/ 	.word	0x0000a230
        /*0a5c*/ 	.word	0x00000000
        /*0a60*/ 	.word	0x00000000
        /*0a64*/ 	.short	0x010a
        /*0a66*/ 	.byte	0xff
	.zero		1


	//   ....[148]....
        /*0a68*/ 	.word	0x0000a290
        /*0a6c*/ 	.word	0x00000000
        /*0a70*/ 	.word	0x00000000
        /*0a74*/ 	.short	0x010a
        /*0a76*/ 	.byte	0xff
	.zero		1


	//   ....[149]....
        /*0a78*/ 	.word	0x0000a2f0
        /*0a7c*/ 	.word	0x00000000
        /*0a80*/ 	.word	0x00000000
        /*0a84*/ 	.short	0x010a
        /*0a86*/ 	.byte	0xff
	.zero		1


	//   ....[150]....
        /*0a88*/ 	.word	0x0000a350
        /*0a8c*/ 	.word	0x00000000
        /*0a90*/ 	.word	0x00000150
        /*0a94*/ 	.short	0x010a
        /*0a96*/ 	.byte	0xff
	.zero		1


	//   ....[151]....
        /*0a98*/ 	.word	0x0000a3a0
        /*0a9c*/ 	.word	0x00000000
        /*0aa0*/ 	.word	0x000000d0
        /*0aa4*/ 	.short	0x010a
        /*0aa6*/ 	.byte	0xff
	.zero		1


	//   ....[152]....
        /*0aa8*/ 	.word	0x0000a400
        /*0aac*/ 	.word	0x00000000
        /*0ab0*/ 	.word	0x000000c8
        /*0ab4*/ 	.short	0x010a
        /*0ab6*/ 	.byte	0xff
	.zero		1


	//   ....[153]....
        /*0ab8*/ 	.word	0x0000a460
        /*0abc*/ 	.word	0x00000000
        /*0ac0*/ 	.word	0x000000a0
        /*0ac4*/ 	.short	0x010a
        /*0ac6*/ 	.byte	0xff
	.zero		1


	//   ....[154]....
        /*0ac8*/ 	.word	0x0000a4c0
        /*0acc*/ 	.word	0x00000000
        /*0ad0*/ 	.word	0x000000a8
        /*0ad4*/ 	.short	0x010a
        /*0ad6*/ 	.byte	0xff
	.zero		1


	//   ....[155]....
        /*0ad8*/ 	.word	0x0000a520
        /*0adc*/ 	.word	0x00000000
        /*0ae0*/ 	.word	0x000000b0
        /*0ae4*/ 	.short	0x010a
        /*0ae6*/ 	.byte	0xff
	.zero		1


	//   ....[156]....
        /*0ae8*/ 	.word	0x0000a580
        /*0aec*/ 	.word	0x00000000
        /*0af0*/ 	.word	0x000000b8
        /*0af4*/ 	.short	0x010a
        /*0af6*/ 	.byte	0xff
	.zero		1


	//   ....[157]....
        /*0af8*/ 	.word	0x0000a5e0
        /*0afc*/ 	.word	0x00000000
        /*0b00*/ 	.word	0x000000a0
        /*0b04*/ 	.short	0x010a
        /*0b06*/ 	.byte	0xff
	.zero		1


	//   ....[158]....
        /*0b08*/ 	.word	0x0000a640
        /*0b0c*/ 	.word	0x00000000
        /*0b10*/ 	.word	0x000000a8
        /*0b14*/ 	.short	0x010a
        /*0b16*/ 	.byte	0xff
	.zero		1


	//   ....[159]....
        /*0b18*/ 	.word	0x0000a6a0
        /*0b1c*/ 	.word	0x00000000
        /*0b20*/ 	.word	0x000000b0
        /*0b24*/ 	.short	0x010a
        /*0b26*/ 	.byte	0xff
	.zero		1


	//   ....[160]....
        /*0b28*/ 	.word	0x0000a6f0
        /*0b2c*/ 	.word	0x00000000
        /*0b30*/ 	.word	0x000000d0
        /*0b34*/ 	.short	0x010a
        /*0b36*/ 	.byte	0xff
	.zero		1


	//   ....[161]....
        /*0b38*/ 	.word	0x0000a750
        /*0b3c*/ 	.word	0x00000002
        /*0b40*/ 	.word	0x00000080
        /*0b44*/ 	.short	0x010a
        /*0b46*/ 	.byte	0xff
	.zero		1


	//   ....[162]....
        /*0b48*/ 	.word	0x0000a7a0
        /*0b4c*/ 	.word	0x00000074
        /*0b50*/ 	.word	0x000000f0
        /*0b54*/ 	.short	0x010a
        /*0b56*/ 	.byte	0xff
	.zero		1


	//   ....[163]....
        /*0b58*/ 	.word	0x0000a7f0
        /*0b5c*/ 	.word	0x00000002
        /*0b60*/ 	.word	0x00000080
        /*0b64*/ 	.short	0x010a
        /*0b66*/ 	.byte	0xff
	.zero		1


	//   ....[164]....
        /*0b68*/ 	.word	0x0000a840
        /*0b6c*/ 	.word	0x00000000
        /*0b70*/ 	.word	0x00000080
        /*0b74*/ 	.short	0x010a
        /*0b76*/ 	.byte	0xff
	.zero		1


	//   ....[165]....
        /*0b78*/ 	.word	0x0000a890
        /*0b7c*/ 	.word	0x00000000
        /*0b80*/ 	.word	0x00000080
        /*0b84*/ 	.short	0x010a
        /*0b86*/ 	.byte	0xff
	.zero		1


	//----- nvinfo : EIATTR_NUM_MBARRIERS
	.align		4
.L_47:
        /*0b88*/ 	.byte	0x03, 0x38
        /*0b8a*/ 	.short	0x002b


	//----- nvinfo : EIATTR_EXIT_INSTR_OFFSETS
	.align		4
        /*0b8c*/ 	.byte	0x04, 0x1c
        /*0b8e*/ 	.short	(.L_49 - .L_48)


	//   ....[0]....
.L_48:
        /*0b90*/ 	.word	0x00002ab0


	//   ....[1]....
        /*0b94*/ 	.word	0x00002fb0


	//   ....[2]....
        /*0b98*/ 	.word	0x00003010


	//   ....[3]....
        /*0b9c*/ 	.word	0x00004390


	//   ....[4]....
        /*0ba0*/ 	.word	0x00005570


	//   ....[5]....
        /*0ba4*/ 	.word	0x000055b0


	//   ....[6]....
        /*0ba8*/ 	.word	0x00009940


	//   ....[7]....
        /*0bac*/ 	.word	0x000099c0


	//   ....[8]....
        /*0bb0*/ 	.word	0x000099f0


	//   ....[9]....
        /*0bb4*/ 	.word	0x00009a60


	//----- nvinfo : EIATTR_MAX_THREADS
	.align		4
.L_49:
        /*0bb8*/ 	.byte	0x04, 0x05
        /*0bba*/ 	.short	(.L_51 - .L_50)
.L_50:
        /*0bbc*/ 	.word	0x00000100
        /*0bc0*/ 	.word	0x00000001
        /*0bc4*/ 	.word	0x00000001


	//----- nvinfo : EIATTR_CRS_STACK_SIZE
	.align		4
.L_51:
        /*0bc8*/ 	.byte	0x04, 0x1e
        /*0bca*/ 	.short	(.L_53 - .L_52)
.L_52:
        /*0bcc*/ 	.word	0x00000000


	//----- nvinfo : EIATTR_CBANK_PARAM_SIZE
	.align		4
.L_53:
        /*0bd0*/ 	.byte	0x03, 0x19
        /*0bd2*/ 	.short	0x0800


	//----- nvinfo : EIATTR_PARAM_CBANK
	.align		4
        /*0bd4*/ 	.byte	0x04, 0x0a
        /*0bd6*/ 	.short	(.L_55 - .L_54)
	.align		4
.L_54:
        /*0bd8*/ 	.word	index@(.nv.constant0._ZN7cutlass13device_kernelINS_4gemm6kernel13GemmUniversalIN4cute5tupleIJiiiiEEENS1_10collective13CollectiveMmaINS1_35MainloopSm100TmaUmmaWarpSpecializedILi8ELi2ELi4ENS5_IJNS4_1CILi2EEENSA_ILi1EEESC_EEEEENS5_IJNSA_ILi128EEENSA_ILi256EEENSA_ILi64EEEEEENS_6half_tENS5_IJlSC_lEEESJ_SK_NS4_8TiledMMAINS4_8MMA_AtomIJNS4_26SM100_MMA_F16BF16_2x1SM_SSISJ_SJ_fLi128ELi256ELNS4_4UMMA5MajorE0ELSP_0ELNSO_7ScaleInE0ELSQ_0EEEEEENS4_6LayoutINS5_IJSC_SC_SC_EEENS5_IJNSA_ILi0EEESV_SV_EEEEENS5_IJNS4_10UnderscoreESY_SY_EEEEENS4_18SM100_TMA_2SM_LOADENS4_14ComposedLayoutINS4_7SwizzleILi3ELi4ELi3EEENS4_18smem_ptr_flag_bitsILi16EEENST_INS5_IJNSA_ILi8EEESH_EEENS5_IJSH_SC_EEEEEEEvNS4_8identityES11_S1B_vS1C_EENS_8epilogue10collective18CollectiveEpilogueINS1E_23Sm100TmaWarpSpecializedILi4ELi2ELi32ELb1ELb0EEEJNS5_IJSH_SG_SH_EEENS5_IJNST_ISH_SC_EENST_INS5_IJNSA_ILi32EEESB_EEENS5_IJSC_SF_EEEEEEEESJ_SK_SJ_SK_NS1E_6fusion15FusionCallbacksIS1I_NS1Q_13LinCombEltActINS1E_6thread4ReLuESJ_fSJ_fLNS_15FloatRoundStyleE2EEES1J_S1P_JEEENS4_5SM1004TMEM4LOAD26SM100_TMEM_LOAD_32dp32b32xENS4_13SM90_TMA_LOADENS12_INS13_ILi2ELi4ELi3EEES16_NST_INS5_IJS17_S1L_EEENS5_IJS1L_SC_EEEEEEENS4_39AutoVectorizingCopyWithAssumedAlignmentILi128EEENS4_14SM90_TMA_STOREES27_S29_S29_EEEvvEEEEvNT_6ParamsE)
        /*0bdc*/ 	.short	0x0380
        /*0bde*/ 	.short	0x0800


	//----- nvinfo : EIATTR_SW_WAR
	.align		4
.L_55:
        /*0be0*/ 	.byte	0x04, 0x36
        /*0be2*/ 	.short	(.L_57 - .L_56)
.L_56:
        /*0be4*/ 	.word	0x00000008
.L_57:


//--------------------- .nv.callgraph             --------------------------
	.section	.nv.callgraph,"",@"SHT_CUDA_CALLGRAPH"
	.align	4
	.sectionentsize	8
	.align		4
        /*0000*/ 	.word	0x00000000
	.align		4
        /*0004*/ 	.word	0xffffffff
	.align		4
        /*0008*/ 	.word	index@(_ZN7cutlass13device_kernelINS_4gemm6kernel13GemmUniversalIN4cute5tupleIJiiiiEEENS1_10collective13CollectiveMmaINS1_35MainloopSm100TmaUmmaWarpSpecializedILi8ELi2ELi4ENS5_IJNS4_1CILi2EEENSA_ILi1EEESC_EEEEENS5_IJNSA_ILi128EEENSA_ILi256EEENSA_ILi64EEEEEENS_6half_tENS5_IJlSC_lEEESJ_SK_NS4_8TiledMMAINS4_8MMA_AtomIJNS4_26SM100_MMA_F16BF16_2x1SM_SSISJ_SJ_fLi128ELi256ELNS4_4UMMA5MajorE0ELSP_0ELNSO_7ScaleInE0ELSQ_0EEEEEENS4_6LayoutINS5_IJSC_SC_SC_EEENS5_IJNSA_ILi0EEESV_SV_EEEEENS5_IJNS4_10UnderscoreESY_SY_EEEEENS4_18SM100_TMA_2SM_LOADENS4_14ComposedLayoutINS4_7SwizzleILi3ELi4ELi3EEENS4_18smem_ptr_flag_bitsILi16EEENST_INS5_IJNSA_ILi8EEESH_EEENS5_IJSH_SC_EEEEEEEvNS4_8identityES11_S1B_vS1C_EENS_8epilogue10collective18CollectiveEpilogueINS1E_23Sm100TmaWarpSpecializedILi4ELi2ELi32ELb1ELb0EEEJNS5_IJSH_SG_SH_EEENS5_IJNST_ISH_SC_EENST_INS5_IJNSA_ILi32EEESB_EEENS5_IJSC_SF_EEEEEEEESJ_SK_SJ_SK_NS1E_6fusion15FusionCallbacksIS1I_NS1Q_13LinCombEltActINS1E_6thread4ReLuESJ_fSJ_fLNS_15FloatRoundStyleE2EEES1J_S1P_JEEENS4_5SM1004TMEM4LOAD26SM100_TMEM_LOAD_32dp32b32xENS4_13SM90_TMA_LOADENS12_INS13_ILi2ELi4ELi3EEES16_NST_INS5_IJS17_S1L_EEENS5_IJS1L_SC_EEEEEEENS4_39AutoVectorizingCopyWithAssumedAlignmentILi128EEENS4_14SM90_TMA_STOREES27_S29_S29_EEEvvEEEEvNT_6ParamsE)
	.align		4
        /*000c*/ 	.word	index@(__assertfail)
	.align		4
        /*0010*/ 	.word	0x00000000
	.align		4
        /*0014*/ 	.word	0xfffffffe
	.align		4
        /*0018*/ 	.word	0x00000000
	.align		4
        /*001c*/ 	.word	0xfffffffd
	.align		4
        /*0020*/ 	.word	0x00000000
	.align		4
        /*0024*/ 	.word	0xfffffffc


//--------------------- .nv.constant4             --------------------------
	.section	.nv.constant4,"a",@progbits
	.align	8
	.align		8
.nv.constant4:
        /*0000*/ 	.dword	__assertfail
	.align		8
        /*0008*/ 	.dword	__unnamed_1
	.align		8
        /*0010*/ 	.dword	__unnamed_2
	.align		8
        /*0018*/ 	.dword	_ZN39_INTERNAL_493d0213_4_k_cu_9ca2e8cb_38824cuda3std3__45__cpo5beginE
	.align		8
        /*0020*/ 	.dword	_ZN39_INTERNAL_493d0213_4_k_cu_9ca2e8cb_38824cuda3std3__45__cpo3endE
	.align		8
        /*0028*/ 	.dword	_ZN39_INTERNAL_493d0213_4_k_cu_9ca2e8cb_38824cuda3std3__45__cpo6cbeginE
	.align		8
        /*0030*/ 	.dword	_ZN39_INTERNAL_493d0213_4_k_cu_9ca2e8cb_38824cuda3std3__45__cpo4cendE
	.align		8
        /*0038*/ 	.dword	_ZN39_INTERNAL_493d0213_4_k_cu_9ca2e8cb_38824cuda3std3__441_GLOBAL__N__493d0213_4_k_cu_9ca2e8cb_38826ignoreE
	.align		8
        /*0040*/ 	.dword	_ZN39_INTERNAL_493d0213_4_k_cu_9ca2e8cb_38824cuda3std3__419piecewise_constructE
	.align		8
        /*0048*/ 	.dword	_ZN39_INTERNAL_493d0213_4_k_cu_9ca2e8cb_38824cuda3std3__48in_placeE
	.align		8
        /*0050*/ 	.dword	_ZN39_INTERNAL_493d0213_4_k_cu_9ca2e8cb_38824cuda3std6ranges3__45__cpo4swapE
	.align		8
        /*0058*/ 	.dword	_ZN39_INTERNAL_493d0213_4_k_cu_9ca2e8cb_38824cuda3std6ranges3__45__cpo9iter_moveE
	.align		8
        /*0060*/ 	.dword	_ZN39_INTERNAL_493d0213_4_k_cu_9ca2e8cb_38824cute7productE
	.align		8
        /*0068*/ 	.dword	_ZN39_INTERNAL_493d0213_4_k_cu_9ca2e8cb_38824cute1_E
	.align		8
        /*0070*/ 	.dword	$str$25
	.align		8
        /*0078*/ 	.dword	$str$26
	.align		8
        /*0080*/ 	.dword	$str$27
	.align		8
        /*0088*/ 	.dword	$str$28


//--------------------- .text._ZN7cutlass13device_kernelINS_4gemm6kernel13GemmUniversalIN4cute5tupleIJiiiiEEENS1_10collective13CollectiveMmaINS1_35MainloopSm100TmaUmmaWarpSpecializedILi8ELi2ELi4ENS5_IJNS4_1CILi2EEENSA_ILi1EEESC_EEEEENS5_IJNSA_ILi128EEENSA_ILi256EEENSA_ILi64EEEEEENS_6half_tENS5_IJlSC_lEEESJ_SK_NS4_8TiledMMAINS4_8MMA_AtomIJNS4_26SM100_MMA_F16BF16_2x1SM_SSISJ_SJ_fLi128ELi256ELNS4_4UMMA5MajorE0ELSP_0ELNSO_7ScaleInE0ELSQ_0EEEEEENS4_6LayoutINS5_IJSC_SC_SC_EEENS5_IJNSA_ILi0EEESV_SV_EEEEENS5_IJNS4_10UnderscoreESY_SY_EEEEENS4_18SM100_TMA_2SM_LOADENS4_14ComposedLayoutINS4_7SwizzleILi3ELi4ELi3EEENS4_18smem_ptr_flag_bitsILi16EEENST_INS5_IJNSA_ILi8EEESH_EEENS5_IJSH_SC_EEEEEEEvNS4_8identityES11_S1B_vS1C_EENS_8epilogue10collective18CollectiveEpilogueINS1E_23Sm100TmaWarpSpecializedILi4ELi2ELi32ELb1ELb0EEEJNS5_IJSH_SG_SH_EEENS5_IJNST_ISH_SC_EENST_INS5_IJNSA_ILi32EEESB_EEENS5_IJSC_SF_EEEEEEEESJ_SK_SJ_SK_NS1E_6fusion15FusionCallbacksIS1I_NS1Q_13LinCombEltActINS1E_6thread4ReLuESJ_fSJ_fLNS_15FloatRoundStyleE2EEES1J_S1P_JEEENS4_5SM1004TMEM4LOAD26SM100_TMEM_LOAD_32dp32b32xENS4_13SM90_TMA_LOADENS12_INS13_ILi2ELi4ELi3EEES16_NST_INS5_IJS17_S1L_EEENS5_IJS1L_SC_EEEEEEENS4_39AutoVectorizingCopyWithAssumedAlignmentILi128EEENS4_14SM90_TMA_STOREES27_S29_S29_EEEvvEEEEvNT_6ParamsE --------------------------
	.section	.text._ZN7cutlass13device_kernelINS_4gemm6kernel13GemmUniversalIN4cute5tupleIJiiiiEEENS1_10collective13CollectiveMmaINS1_35MainloopSm100TmaUmmaWarpSpecializedILi8ELi2ELi4ENS5_IJNS4_1CILi2EEENSA_ILi1EEESC_EEEEENS5_IJNSA_ILi128EEENSA_ILi256EEENSA_ILi64EEEEEENS_6half_tENS5_IJlSC_lEEESJ_SK_NS4_8TiledMMAINS4_8MMA_AtomIJNS4_26SM100_MMA_F16BF16_2x1SM_SSISJ_SJ_fLi128ELi256ELNS4_4UMMA5MajorE0ELSP_0ELNSO_7ScaleInE0ELSQ_0EEEEEENS4_6LayoutINS5_IJSC_SC_SC_EEENS5_IJNSA_ILi0EEESV_SV_EEEEENS5_IJNS4_10UnderscoreESY_SY_EEEEENS4_18SM100_TMA_2SM_LOADENS4_14ComposedLayoutINS4_7SwizzleILi3ELi4ELi3EEENS4_18smem_ptr_flag_bitsILi16EEENST_INS5_IJNSA_ILi8EEESH_EEENS5_IJSH_SC_EEEEEEEvNS4_8identityES11_S1B_vS1C_EENS_8epilogue10collective18CollectiveEpilogueINS1E_23Sm100TmaWarpSpecializedILi4ELi2ELi32ELb1ELb0EEEJNS5_IJSH_SG_SH_EEENS5_IJNST_ISH_SC_EENST_INS5_IJNSA_ILi32EEESB_EEENS5_IJSC_SF_EEEEEEEESJ_SK_SJ_SK_NS1E_6fusion15FusionCallbacksIS1I_NS1Q_13LinCombEltActINS1E_6thread4ReLuESJ_fSJ_fLNS_15FloatRoundStyleE2EEES1J_S1P_JEEENS4_5SM1004TMEM4LOAD26SM100_TMEM_LOAD_32dp32b32xENS4_13SM90_TMA_LOADENS12_INS13_ILi2ELi4ELi3EEES16_NST_INS5_IJS17_S1L_EEENS5_IJS1L_SC_EEEEEEENS4_39AutoVectorizingCopyWithAssumedAlignmentILi128EEENS4_14SM90_TMA_STOREES27_S29_S29_EEEvvEEEEvNT_6ParamsE,"ax",@progbits
	.align	128
.text._ZN7cutlass13device_kernelINS_4gemm6kernel13GemmUniversalIN4cute5tupleIJiiiiEEENS1_10collective13CollectiveMmaINS1_35MainloopSm100TmaUmmaWarpSpecializedILi8ELi2ELi4ENS5_IJNS4_1CILi2EEENSA_ILi1EEESC_EEEEENS5_IJNSA_ILi128EEENSA_ILi256EEENSA_ILi64EEEEEENS_6half_tENS5_IJlSC_lEEESJ_SK_NS4_8TiledMMAINS4_8MMA_AtomIJNS4_26SM100_MMA_F16BF16_2x1SM_SSISJ_SJ_fLi128ELi256ELNS4_4UMMA5MajorE0ELSP_0ELNSO_7ScaleInE0ELSQ_0EEEEEENS4_6LayoutINS5_IJSC_SC_SC_EEENS5_IJNSA_ILi0EEESV_SV_EEEEENS5_IJNS4_10UnderscoreESY_SY_EEEEENS4_18SM100_TMA_2SM_LOADENS4_14ComposedLayoutINS4_7SwizzleILi3ELi4ELi3EEENS4_18smem_ptr_flag_bitsILi16EEENST_INS5_IJNSA_ILi8EEESH_EEENS5_IJSH_SC_EEEEEEEvNS4_8identityES11_S1B_vS1C_EENS_8epilogue10collective18CollectiveEpilogueINS1E_23Sm100TmaWarpSpecializedILi4ELi2ELi32ELb1ELb0EEEJNS5_IJSH_SG_SH_EEENS5_IJNST_ISH_SC_EENST_INS5_IJNSA_ILi32EEESB_EEENS5_IJSC_SF_EEEEEEEESJ_SK_SJ_SK_NS1E_6fusion15FusionCallbacksIS1I_NS1Q_13LinCombEltActINS1E_6thread4ReLuESJ_fSJ_fLNS_15FloatRoundStyleE2EEES1J_S1P_JEEENS4_5SM1004TMEM4LOAD26SM100_TMEM_LOAD_32dp32b32xENS4_13SM90_TMA_LOADENS12_INS13_ILi2ELi4ELi3EEES16_NST_INS5_IJS17_S1L_EEENS5_IJS1L_SC_EEEEEEENS4_39AutoVectorizingCopyWithAssumedAlignmentILi128EEENS4_14SM90_TMA_STOREES27_S29_S29_EEEvvEEEEvNT_6ParamsE:
        .type           _ZN7cutlass13device_kernelINS_4gemm6kernel13GemmUniversalIN4cute5tupleIJiiiiEEENS1_10collective13CollectiveMmaINS1_35MainloopSm100TmaUmmaWarpSpecializedILi8ELi2ELi4ENS5_IJNS4_1CILi2EEENSA_ILi1EEESC_EEEEENS5_IJNSA_ILi128EEENSA_ILi256EEENSA_ILi64EEEEEENS_6half_tENS5_IJlSC_lEEESJ_SK_NS4_8TiledMMAINS4_8MMA_AtomIJNS4_26SM100_MMA_F16BF16_2x1SM_SSISJ_SJ_fLi128ELi256ELNS4_4UMMA5MajorE0ELSP_0ELNSO_7ScaleInE0ELSQ_0EEEEEENS4_6LayoutINS5_IJSC_SC_SC_EEENS5_IJNSA_ILi0EEESV_SV_EEEEENS5_IJNS4_10UnderscoreESY_SY_EEEEENS4_18SM100_TMA_2SM_LOADENS4_14ComposedLayoutINS4_7SwizzleILi3ELi4ELi3EEENS4_18smem_ptr_flag_bitsILi16EEENST_INS5_IJNSA_ILi8EEESH_EEENS5_IJSH_SC_EEEEEEEvNS4_8identityES11_S1B_vS1C_EENS_8epilogue10collective18CollectiveEpilogueINS1E_23Sm100TmaWarpSpecializedILi4ELi2ELi32ELb1ELb0EEEJNS5_IJSH_SG_SH_EEENS5_IJNST_ISH_SC_EENST_INS5_IJNSA_ILi32EEESB_EEENS5_IJSC_SF_EEEEEEEESJ_SK_SJ_SK_NS1E_6fusion15FusionCallbacksIS1I_NS1Q_13LinCombEltActINS1E_6thread4ReLuESJ_fSJ_fLNS_15FloatRoundStyleE2EEES1J_S1P_JEEENS4_5SM1004TMEM4LOAD26SM100_TMEM_LOAD_32dp32b32xENS4_13SM90_TMA_LOADENS12_INS13_ILi2ELi4ELi3EEES16_NST_INS5_IJS17_S1L_EEENS5_IJS1L_SC_EEEEEEENS4_39AutoVectorizingCopyWithAssumedAlignmentILi128EEENS4_14SM90_TMA_STOREES27_S29_S29_EEEvvEEEEvNT_6ParamsE,@function
        .size           _ZN7cutlass13device_kernelINS_4gemm6kernel13GemmUniversalIN4cute5tupleIJiiiiEEENS1_10collective13CollectiveMmaINS1_35MainloopSm100TmaUmmaWarpSpecializedILi8ELi2ELi4ENS5_IJNS4_1CILi2EEENSA_ILi1EEESC_EEEEENS5_IJNSA_ILi128EEENSA_ILi256EEENSA_ILi64EEEEEENS_6half_tENS5_IJlSC_lEEESJ_SK_NS4_8TiledMMAINS4_8MMA_AtomIJNS4_26SM100_MMA_F16BF16_2x1SM_SSISJ_SJ_fLi128ELi256ELNS4_4UMMA5MajorE0ELSP_0ELNSO_7ScaleInE0ELSQ_0EEEEEENS4_6LayoutINS5_IJSC_SC_SC_EEENS5_IJNSA_ILi0EEESV_SV_EEEEENS5_IJNS4_10UnderscoreESY_SY_EEEEENS4_18SM100_TMA_2SM_LOADENS4_14ComposedLayoutINS4_7SwizzleILi3ELi4ELi3EEENS4_18smem_ptr_flag_bitsILi16EEENST_INS5_IJNSA_ILi8EEESH_EEENS5_IJSH_SC_EEEEEEEvNS4_8identityES11_S1B_vS1C_EENS_8epilogue10collective18CollectiveEpilogueINS1E_23Sm100TmaWarpSpecializedILi4ELi2ELi32ELb1ELb0EEEJNS5_IJSH_SG_SH_EEENS5_IJNST_ISH_SC_EENST_INS5_IJNSA_ILi32EEESB_EEENS5_IJSC_SF_EEEEEEEESJ_SK_SJ_SK_NS1E_6fusion15FusionCallbacksIS1I_NS1Q_13LinCombEltActINS1E_6thread4ReLuESJ_fSJ_fLNS_15FloatRoundStyleE2EEES1J_S1P_JEEENS4_5SM1004TMEM4LOAD26SM100_TMEM_LOAD_32dp32b32xENS4_13SM90_TMA_LOADENS12_INS13_ILi2ELi4ELi3EEES16_NST_INS5_IJS17_S1L_EEENS5_IJS1L_SC_EEEEEEENS4_39AutoVectorizingCopyWithAssumedAlignmentILi128EEENS4_14SM90_TMA_STOREES27_S29_S29_EEEvvEEEEvNT_6ParamsE,(.L_x_210 - _ZN7cutlass13device_kernelINS_4gemm6kernel13GemmUniversalIN4cute5tupleIJiiiiEEENS1_10collective13CollectiveMmaINS1_35MainloopSm100TmaUmmaWarpSpecializedILi8ELi2ELi4ENS5_IJNS4_1CILi2EEENSA_ILi1EEESC_EEEEENS5_IJNSA_ILi128EEENSA_ILi256EEENSA_ILi64EEEEEENS_6half_tENS5_IJlSC_lEEESJ_SK_NS4_8TiledMMAINS4_8MMA_AtomIJNS4_26SM100_MMA_F16BF16_2x1SM_SSISJ_SJ_fLi128ELi256ELNS4_4UMMA5MajorE0ELSP_0ELNSO_7ScaleInE0ELSQ_0EEEEEENS4_6LayoutINS5_IJSC_SC_SC_EEENS5_IJNSA_ILi0EEESV_SV_EEEEENS5_IJNS4_10UnderscoreESY_SY_EEEEENS4_18SM100_TMA_2SM_LOADENS4_14ComposedLayoutINS4_7SwizzleILi3ELi4ELi3EEENS4_18smem_ptr_flag_bitsILi16EEENST_INS5_IJNSA_ILi8EEESH_EEENS5_IJSH_SC_EEEEEEEvNS4_8identityES11_S1B_vS1C_EENS_8epilogue10collective18CollectiveEpilogueINS1E_23Sm100TmaWarpSpecializedILi4ELi2ELi32ELb1ELb0EEEJNS5_IJSH_SG_SH_EEENS5_IJNST_ISH_SC_EENST_INS5_IJNSA_ILi32EEESB_EEENS5_IJSC_SF_EEEEEEEESJ_SK_SJ_SK_NS1E_6fusion15FusionCallbacksIS1I_NS1Q_13LinCombEltActINS1E_6thread4ReLuESJ_fSJ_fLNS_15FloatRoundStyleE2EEES1J_S1P_JEEENS4_5SM1004TMEM4LOAD26SM100_TMEM_LOAD_32dp32b32xENS4_13SM90_TMA_LOADENS12_INS13_ILi2ELi4ELi3EEES16_NST_INS5_IJS17_S1L_EEENS5_IJS1L_SC_EEEEEEENS4_39AutoVectorizingCopyWithAssumedAlignmentILi128EEENS4_14SM90_TMA_STOREES27_S29_S29_EEEvvEEEEvNT_6ParamsE)
        .other          _ZN7cutlass13device_kernelINS_4gemm6kernel13GemmUniversalIN4cute5tupleIJiiiiEEENS1_10collective13CollectiveMmaINS1_35MainloopSm100TmaUmmaWarpSpecializedILi8ELi2ELi4ENS5_IJNS4_1CILi2EEENSA_ILi1EEESC_EEEEENS5_IJNSA_ILi128EEENSA_ILi256EEENSA_ILi64EEEEEENS_6half_tENS5_IJlSC_lEEESJ_SK_NS4_8TiledMMAINS4_8MMA_AtomIJNS4_26SM100_MMA_F16BF16_2x1SM_SSISJ_SJ_fLi128ELi256ELNS4_4UMMA5MajorE0ELSP_0ELNSO_7ScaleInE0ELSQ_0EEEEEENS4_6LayoutINS5_IJSC_SC_SC_EEENS5_IJNSA_ILi0EEESV_SV_EEEEENS5_IJNS4_10UnderscoreESY_SY_EEEEENS4_18SM100_TMA_2SM_LOADENS4_14ComposedLayoutINS4_7SwizzleILi3ELi4ELi3EEENS4_18smem_ptr_flag_bitsILi16EEENST_INS5_IJNSA_ILi8EEESH_EEENS5_IJSH_SC_EEEEEEEvNS4_8identityES11_S1B_vS1C_EENS_8epilogue10collective18CollectiveEpilogueINS1E_23Sm100TmaWarpSpecializedILi4ELi2ELi32ELb1ELb0EEEJNS5_IJSH_SG_SH_EEENS5_IJNST_ISH_SC_EENST_INS5_IJNSA_ILi32EEESB_EEENS5_IJSC_SF_EEEEEEEESJ_SK_SJ_SK_NS1E_6fusion15FusionCallbacksIS1I_NS1Q_13LinCombEltActINS1E_6thread4ReLuESJ_fSJ_fLNS_15FloatRoundStyleE2EEES1J_S1P_JEEENS4_5SM1004TMEM4LOAD26SM100_TMEM_LOAD_32dp32b32xENS4_13SM90_TMA_LOADENS12_INS13_ILi2ELi4ELi3EEES16_NST_INS5_IJS17_S1L_EEENS5_IJS1L_SC_EEEEEEENS4_39AutoVectorizingCopyWithAssumedAlignmentILi128EEENS4_14SM90_TMA_STOREES27_S29_S29_EEEvvEEEEvNT_6ParamsE,@"STO_CUDA_ENTRY STV_DEFAULT"
_ZN7cutlass13device_kernelINS_4gemm6kernel13GemmUniversalIN4cute5tupleIJiiiiEEENS1_10collective13CollectiveMmaINS1_35MainloopSm100TmaUmmaWarpSpecializedILi8ELi2ELi4ENS5_IJNS4_1CILi2EEENSA_ILi1EEESC_EEEEENS5_IJNSA_ILi128EEENSA_ILi256EEENSA_ILi64EEEEEENS_6half_tENS5_IJlSC_lEEESJ_SK_NS4_8TiledMMAINS4_8MMA_AtomIJNS4_26SM100_MMA_F16BF16_2x1SM_SSISJ_SJ_fLi128ELi256ELNS4_4UMMA5MajorE0ELSP_0ELNSO_7ScaleInE0ELSQ_0EEEEEENS4_6LayoutINS5_IJSC_SC_SC_EEENS5_IJNSA_ILi0EEESV_SV_EEEEENS5_IJNS4_10UnderscoreESY_SY_EEEEENS4_18SM100_TMA_2SM_LOADENS4_14ComposedLayoutINS4_7SwizzleILi3ELi4ELi3EEENS4_18smem_ptr_flag_bitsILi16EEENST_INS5_IJNSA_ILi8EEESH_EEENS5_IJSH_SC_EEEEEEEvNS4_8identityES11_S1B_vS1C_EENS_8epilogue10collective18CollectiveEpilogueINS1E_23Sm100TmaWarpSpecializedILi4ELi2ELi32ELb1ELb0EEEJNS5_IJSH_SG_SH_EEENS5_IJNST_ISH_SC_EENST_INS5_IJNSA_ILi32EEESB_EEENS5_IJSC_SF_EEEEEEEESJ_SK_SJ_SK_NS1E_6fusion15FusionCallbacksIS1I_NS1Q_13LinCombEltActINS1E_6thread4ReLuESJ_fSJ_fLNS_15FloatRoundStyleE2EEES1J_S1P_JEEENS4_5SM1004TMEM4LOAD26SM100_TMEM_LOAD_32dp32b32xENS4_13SM90_TMA_LOADENS12_INS13_ILi2ELi4ELi3EEES16_NST_INS5_IJS17_S1L_EEENS5_IJS1L_SC_EEEEEEENS4_39AutoVectorizingCopyWithAssumedAlignmentILi128EEENS4_14SM90_TMA_STOREES27_S29_S29_EEEvvEEEEvNT_6ParamsE:
[----:B------:R-:W1:Y:S01]  /*0000*/  LDC R1, c[0x0][0x37c] ;  /* 0x0000df00ff017b82 */ /* 0x000e620000000800 */
[----:B------:R-:W2:Y:S01]  /*0010*/  S2R R109, SR_TID.X ;  /* 0x00000000006d7919 */ /* 0x000ea20000002100 */
[----:B------:R-:W3:Y:S06]  /*0020*/  LDCU.64 UR8, c[0x0][0x890] ;  /* 0x00011200ff0877ac */ /* 0x000eec0008000a00 */
[----:B------:R-:W4:Y:S01]  /*0030*/  S2UR UR37, SR_CgaCtaId ;  /* 0x00000000002579c3 */ /* 0x000f220000008800 */
[----:B------:R-:W-:Y:S02]  /*0040*/  PRMT R96, RZ, 0x7610, R96 ;  /* 0x00007610ff607816 */ /* 0x000fe40000000060 */
[----:B------:R-:W-:Y:S01]  /*0050*/  ELECT P0, URZ, PT ;  /* 0x0000000000ff782f */ /* 0x000fe20003800000 */
[----:B------:R-:W1:Y:S01]  /*0060*/  LDCU.64 UR46, c[0x0][0x358] ;  /* 0x00006b00ff2e77ac */ /* 0x000e620008000a00 */
[----:B---3--:R-:W-:-:S04]  /*0070*/  UISETP.NE.U32.AND UP2, UPT, UR8, URZ, UPT ;  /* 0x000000ff0800728c */ /* 0x008fc8000bf45070 */
[----:B------:R-:W-:Y:S02]  /*0080*/  UISETP.NE.AND.EX UP2, UPT, UR9, URZ, UPT, UP2 ;  /* 0x000000ff0900728c */ /* 0x000fe4000bf45320 */
[----:B----4-:R-:W-:Y:S02]  /*0090*/  ULOP3.LUT UR5, UR37, 0x1, URZ, 0xc0, !UPT ;  /* 0x0000000125057892 */ /* 0x010fe4000f8ec0ff */
[----:B------:R-:W-:Y:S01]  /*00a0*/  ULOP3.LUT UR4, UR37, 0x1, URZ, 0x3c, !UPT ;  /* 0x0000000125047892 */ /* 0x000fe2000f8e3cff */
[----:B--2---:R-:W-:-:S05]  /*00b0*/  SHF.R.U32.HI R100, RZ, 0x5, R109 ;  /* 0x00000005ff647819 */ /* 0x004fca000001166d */
[----:B------:R-:W2:Y:S02]  /*00c0*/  SHFL.IDX PT, R0, R100, RZ, 0x1f ;  /* 0x00001fff64007589 */ /* 0x000ea400000e0000 */
[----:B--2---:R-:W-:Y:S01]  /*00d0*/  R2UR UR10, R0 ;  /* 0x00000000000a72ca */ /* 0x004fe200000e0000 */
[----:B-1----:R-:W-:Y:S05]  /*00e0*/  BRA.U UP2, `(.L_x_0) ;  /* 0x00000001022c7547 */ /* 0x002fea000b800000 */
[----:B------:R-:W1:Y:S02]  /*00f0*/  LDCU.64 UR6, c[0x0][0x888] ;  /* 0x00011100ff0677ac */ /* 0x000e640008000a00 */
[----:B-1----:R-:W-:-:S04]  /*0100*/  UISETP.NE.U32.AND UP0, UPT, UR6, URZ, UPT ;  /* 0x000000ff0600728c */ /* 0x002fc8000bf05070 */
[----:B------:R-:W-:-:S09]  /*0110*/  UISETP.NE.AND.EX UP0, UPT, UR7, URZ, UPT, UP0 ;  /* 0x000000ff0700728c */ /* 0x000fd2000bf05300 */
[----:B------:R-:W-:Y:S05]  /*0120*/  BRA.U !UP0, `(.L_x_1) ;  /* 0x0000000108107547 */ /* 0x000fea000b800000 */
[----:B------:R-:W1:Y:S02]  /*0130*/  LDC.64 R2, c[0x0][0x888] ;  /* 0x00022200ff027b82 */ /* 0x000e640000000a00 */
[----:B-1----:R1:W5:Y:S01]  /*0140*/  LDG.E R49, desc[UR46][R2.64] ;  /* 0x0000002e02317981 */ /* 0x002362000c1e1900 */
[----:B------:R-:W-:Y:S01]  /*0150*/  HFMA2 R96, -RZ, RZ, 0, 5.9604644775390625e-08 ;  /* 0x00000001ff607431 */ /* 0x000fe200000001ff */
[----:B------:R-:W-:Y:S05]  /*0160*/  BRA `(.L_x_0) ;  /* 0x00000000000c7947 */ /* 0x000fea0003800000 */
.L_x_1:
[----:B------:R-:W1:Y:S01]  /*0170*/  LDCU UR6, c[0x0][0x880] ;  /* 0x00011000ff0677ac */ /* 0x000e620008000800 */
[----:B------:R-:W-:Y:S01]  /*0180*/  HFMA2 R96, -RZ, RZ, 0, 5.9604644775390625e-08 ;  /* 0x00000001ff607431 */ /* 0x000fe200000001ff */
[----:B-1----:R-:W-:-:S07]  /*0190*/  MOV R49, UR6 ;  /* 0x0000000600317c02 */ /* 0x002fce0008000f00 */
.L_x_0:
[----:B------:R-:W2:Y:S02]  /*01a0*/  LDCU.64 UR6, c[0x0][0x8b0] ;  /* 0x00011600ff0677ac */ /* 0x000ea40008000a00 */
[----:B--2---:R-:W-:-:S04]  /*01b0*/  UISETP.NE.U32.AND UP0, UPT, UR6, URZ, UPT ;  /* 0x000000ff0600728c */ /* 0x004fc8000bf05070 */
[----:B------:R-:W-:-:S09]  /*01c0*/  UISETP.NE.AND.EX UP0, UPT, UR7, URZ, UPT, UP0 ;  /* 0x000000ff0700728c */ /* 0x000fd2000bf05300 */
[----:B------:R-:W-:Y:S05]  /*01d0*/  BRA.U UP0, `(.L_x_2) ;  /* 0x0000000100247547 */ /* 0x000fea000b800000 */
[----:B------:R-:W2:Y:S02]  /*01e0*/  LDCU.64 UR6, c[0x0][0x8a8] ;  /* 0x00011500ff0677ac */ /* 0x000ea40008000a00 */
[----:B--2---:R-:W-:-:S04]  /*01f0*/  UISETP.NE.U32.AND UP0, UPT, UR6, URZ, UPT ;  /* 0x000000ff0600728c */ /* 0x004fc8000bf05070 */
[----:B------:R-:W-:-:S09]  /*0200*/  UISETP.NE.AND.EX UP0, UPT, UR7, URZ, UPT, UP0 ;  /* 0x000000ff0700728c */ /* 0x000fd2000bf05300 */
[----:B------:R-:W-:Y:S05]  /*0210*/  BRA.U !UP0, `(.L_x_3) ;  /* 0x00000001080c7547 */ /* 0x000fea000b800000 */
[----:B-1----:R-:W1:Y:S02]  /*0220*/  LDC.64 R2, c[0x0][0x8a8] ;  /* 0x00022a00ff027b82 */ /* 0x002e640000000a00 */
[----:B-1----:R2:W5:Y:S01]  /*0230*/  LDG.E R47, desc[UR46][R2.64] ;  /* 0x0000002e022f7981 */ /* 0x002562000c1e1900 */
[----:B------:R-:W-:Y:S05]  /*0240*/  BRA `(.L_x_2) ;  /* 0x0000000000087947 */ /* 0x000fea0003800000 */
.L_x_3:
[----:B------:R-:W2:Y:S02]  /*0250*/  LDCU UR6, c[0x0][0x8a0] ;  /* 0x00011400ff0677ac */ /* 0x000ea40008000800 */
[----:B--2---:R-:W-:Y:S02]  /*0260*/  MOV R47, UR6 ;  /* 0x00000006002f7c02 */ /* 0x004fe40008000f00 */
.L_x_2:
[----:B------:R-:W-:Y:S01]  /*0270*/  IMAD.U32 R0, RZ, RZ, UR10 ;  /* 0x0000000aff007e24 */ /* 0x000fe2000f8e00ff */
[----:B------:R-:W-:Y:S04]  /*0280*/  BSSY.RECONVERGENT B0, `(.L_x_4) ;  /* 0x000000c000007945 */ /* 0x000fe80003800200 */
[C---:B------:R-:W-:Y:S02]  /*0290*/  ISETP.NE.OR P2, PT, R0.reuse, 0x1, !P0 ;  /* 0x000000010000780c */ /* 0x040fe40004745670 */
[----:B------:R-:W-:-:S11]  /*02a0*/  ISETP.NE.OR P1, PT, R0, 0x3, !P0 ;  /* 0x000000030000780c */ /* 0x000fd60004725670 */
[----:B------:R-:W-:Y:S05]  /*02b0*/  @P2 BRA `(.L_x_5) ;  /* 0x0000000000202947 */ /* 0x000fea0003800000 */
[----:B------:R-:W3:Y:S02]  /*02c0*/  LDCU.64 UR6, c[0x0][0x348] ;  /* 0x00006900ff0677ac */ /* 0x000ee40008000a00 */
[----:B---3--:R-:W-:Y:S02]  /*02d0*/  UIADD3 UR12, UP1, UPT, UR6, 0x80, URZ ;  /* 0x00000080060c7890 */ /* 0x008fe4000ff3e0ff */
[----:B------:R-:W-:Y:S02]  /*02e0*/  UIADD3 UR6, UP0, UPT, UR6, 0x180, URZ ;  /* 0x0000018006067890 */ /* 0x000fe4000ff1e0ff */
[----:B------:R-:W-:Y:S02]  /*02f0*/  UIADD3.X UR13, UPT, UPT, URZ, UR7, URZ, UP1, !UPT ;  /* 0x00000007ff0d7290 */ /* 0x000fe40008ffe4ff */
[----:B------:R-:W-:-:S07]  /*0300*/  UIADD3.X UR7, UPT, UPT, URZ, UR7, URZ, UP0, !UPT ;  /* 0x00000007ff077290 */ /* 0x000fce00087fe4ff */
[----:B------:R3:W-:Y:S02]  /*0310*/  UTMACCTL.PF [UR12] ;  /* 0x000000000c0079b9 */ /* 0x0007e40008040000 */
[----:B------:R3:W-:Y:S02]  /*0320*/  UTMACCTL.PF [UR6] ;  /* 0x00000000060079b9 */ /* 0x0007e40008040000 */
[----:B---3--:R-:W-:Y:S01]  /*0330*/  NOP ;  /* 0x0000000000007918 */ /* 0x008fe20000000000 */
.L_x_5:
[----:B------:R-:W-:Y:S05]  /*0340*/  BSYNC.RECONVERGENT B0 ;  /* 0x0000000000007941 */ /* 0x000fea0003800200 */
.L_x_4:
[----:B------:R-:W-:Y:S04]  /*0350*/  BSSY.RECONVERGENT B0, `(.L_x_6) ;  /* 0x000000a000007945 */ /* 0x000fe80003800200 */
        /* <DEDUP_REMOVED lines=9> */
.L_x_7:
[----:B------:R-:W-:Y:S05]  /*03f0*/  BSYNC.RECONVERGENT B0 ;  /* 0x0000000000007941 */ /* 0x000fea0003800200 */
.L_x_6:
[----:B------:R-:W3:Y:S01]  /*0400*/  LDCU.64 UR6, c[0x0][0x888] ;  /* 0x00011100ff0677ac */ /* 0x000ee20008000a00 */
[----:B------:R-:W-:Y:S02]  /*0410*/  UISETP.EQ.U32.AND UP1, UPT, UR8, URZ, UPT ;  /* 0x000000ff0800728c */ /* 0x000fe4000bf22070 */
[----:B------:R-:W-:Y:S02]  /*0420*/  UPLOP3.LUT UP5, UPT, UPT, UPT, UPT, 0x40, 0x4 ;  /* 0x000000000004789c */ /* 0x000fe40003fae870 */
[----:B---3--:R-:W-:-:S04]  /*0430*/  UISETP.NE.U32.AND UP0, UPT, UR6, URZ, UPT ;  /* 0x000000ff0600728c */ /* 0x008fc8000bf05070 */
[----:B------:R-:W-:-:S04]  /*0440*/  UISETP.NE.AND.EX UP0, UPT, UR7, URZ, UPT, UP0 ;  /* 0x000000ff0700728c */ /* 0x000fc8000bf05300 */
[----:B------:R-:W-:-:S04]  /*0450*/  UISETP.EQ.OR.EX UP3, UPT, UR9, URZ, !UP0, UP1 ;  /* 0x000000ff0900728c */ /* 0x000fc8000c762710 */
[----:B------:R-:W-:-:S05]  /*0460*/  UP2UR UR48, UPR, URZ, 0x8 ;  /* 0x00000008ff307883 */ /* 0x000fca0008000000 */
[----:B------:R-:W-:Y:S07]  /*0470*/  BRA.U !UP3, `(.L_x_8) ;  /* 0x000000010b147547 */ /* 0x000fee000b800000 */
[----:B------:R-:W-:Y:S01]  /*0480*/  PLOP3.LUT P2, PT, PT, PT, UP2, 0x80, 0x8 ;  /* 0x000000000008781c */ /* 0x000fe20003f4f028 */
[----:B------:R-:W-:-:S12]  /*0490*/  UPLOP3.LUT UP5, UPT, UPT, UPT, UP0, 0x40, 0x4 ;  /* 0x000000000004789c */ /* 0x000fd80003fae800 */
[----:B-----5:R-:W-:-:S13]  /*04a0*/  @!P2 FSETP.EQ.AND P1, PT, R49, RZ, PT ;  /* 0x000000ff3100a20b */ /* 0x020fda0003f22000 */
[----:B------:R-:W-:Y:S01]  /*04b0*/  @!P2 VOTEU.ANY UP1, P1 ;  /* 0x0000000000ffa886 */ /* 0x000fe20000820100 */
[----:B------:R-:W-:-:S11]  /*04c0*/  @!UP2 UPLOP3.LUT UP5, UPT, UPT, UPT, UP1, 0x80, 0x8 ;  /* 0x000000000008a89c */ /* 0x000fd60003faf010 */
.L_x_8:
[----:B------:R-:W3:Y:S01]  /*04d0*/  SHFL.IDX PT, R0, R100, RZ, 0x1f ;  /* 0x00001fff64007589 */ /* 0x000ee200000e0000 */
[----:B------:R-:W-:-:S04]  /*04e0*/  UISETP.NE.AND UP1, UPT, UR10, 0x2, UPT ;  /* 0x000000020a00788c */ /* 0x000fc8000bf25270 */
[----:B------:R-:W-:Y:S02]  /*04f0*/  UISETP.EQ.AND UP2, UPT, UR5, URZ, !UP1 ;  /* 0x000000ff0500728c */ /* 0x000fe4000cf42270 */
[----:B------:R-:W-:-:S04]  /*0500*/  USEL UR6, URZ, 0x1, UP1 ;  /* 0x00000001ff067887 */ /* 0x000fc80008800000 */
[----:B------:R-:W-:Y:S02]  /*0510*/  PLOP3.LUT P5, PT, P0, PT, UP2, 0x80, 0x8 ;  /* 0x000000000008781c */ /* 0x000fe400007af028 */
[----:B---3--:R-:W-:-:S13]  /*0520*/  ISETP.NE.AND P1, PT, R0, RZ, PT ;  /* 0x000000ff0000720c */ /* 0x008fda0003f25270 */
[----:B------:R-:W-:Y:S05]  /*0530*/  @P1 BRA `(.L_x_9) ;  /* 0x0000000000641947 */ /* 0x000fea0003800000 */
[----:B------:R-:W-:Y:S01]  /*0540*/  UMOV UR8, 0x400 ;  /* 0x0000040000087882 */ /* 0x000fe20000000000 */
[----:B------:R-:W-:Y:S01]  /*0550*/  UMOV UR7, 0x1 ;  /* 0x0000000100077882 */ /* 0x000fe20000000000 */
[----:B------:R-:W-:Y:S02]  /*0560*/  ULEA UR8, UR37, UR8, 0x18 ;  /* 0x0000000825087291 */ /* 0x000fe4000f8ec0ff */
[----:B------:R-:W-:-:S04]  /*0570*/  UIADD3 UR12, UPT, UPT, -UR7, 0x100000, URZ ;  /* 0x00100000070c7890 */ /* 0x000fc8000fffe1ff */
[----:B------:R-:W-:Y:S02]  /*0580*/  USHF.L.U32 UR13, UR12, 0xb, URZ ;  /* 0x0000000b0c0d7899 */ /* 0x000fe400080006ff */
[----:B------:R-:W-:Y:S01]  /*0590*/  USHF.L.U32 UR12, UR12, 0x1, URZ ;  /* 0x000000010c0c7899 */ /* 0x000fe200080006ff */
[----:B------:R-:W-:Y:S01]  /*05a0*/  ELECT P1, URZ, PT ;  /* 0x0000000000ff782f */ /* 0x000fe20003820000 */
[----:B------:R-:W3:Y:S10]  /*05b0*/  FENCE.VIEW.ASYNC.S ;  /* 0x00000000000073c6 */ /* 0x000ef40000000000 */
[----:B---3--:R3:W4:Y:S01]  /*05c0*/  SYNCS.EXCH.64 URZ, [UR8], UR12 ;  /* 0x0000000c08ff75b2 */ /* 0x0087220008000100 */
[----:B------:R3:W1:Y:S01]  /*05d0*/  SYNCS.EXCH.64 URZ, [UR8+0x40], UR12 ;  /* 0x0000400c08ff75b2 */ /* 0x0006620008000100 */
        /* <DEDUP_REMOVED lines=13> */
[----:B------:R3:W1:Y:S02]  /*06b0*/  SYNCS.EXCH.64 URZ, [UR8+0x78], UR12 ;  /* 0x0000780c08ff75b2 */ /* 0x0006640008000100 */
[----:B---3--:R-:W-:Y:S01]  /*06c0*/  NOP ;  /* 0x0000000000007918 */ /* 0x008fe20000000000 */
.L_x_9:
[----:B------:R-:W3:Y:S01]  /*06d0*/  SHFL.IDX PT, R0, R100, RZ, 0x1f ;  /* 0x00001fff64007589 */ /* 0x000ee200000e0000 */
[----:B------:R-:W-:Y:S01]  /*06e0*/  NOP ;  /* 0x0000000000007918 */ /* 0x000fe20000000000 */
[----:B---3--:R-:W-:-:S13]  /*06f0*/  ISETP.NE.AND P1, PT, R0, 0x1, PT ;  /* 0x000000010000780c */ /* 0x008fda0003f25270 */
[----:B------:R-:W-:Y:S05]  /*0700*/  @P1 BRA `(.L_x_10) ;  /* 0x0000000000541947 */ /* 0x000fea0003800000 */
[----:B------:R-:W-:Y:S01]  /*0710*/  UMOV UR9, 0x400 ;  /* 0x0000040000097882 */ /* 0x000fe20000000000 */
[----:B------:R-:W-:Y:S01]  /*0720*/  UMOV UR8, 0x20 ;  /* 0x0000002000087882 */ /* 0x000fe20000000000 */
[----:B------:R-:W-:Y:S01]  /*0730*/  UMOV UR7, 0x80 ;  /* 0x0000008000077882 */ /* 0x000fe20000000000 */
[----:B------:R-:W-:Y:S02]  /*0740*/  ULEA UR9, UR37, UR9, 0x18 ;  /* 0x0000000925097291 */ /* 0x000fe4000f8ec0ff */
[----:B------:R-:W-:-:S04]  /*0750*/  UIADD3 UR12, UPT, UPT, -UR8, 0x100000, URZ ;  /* 0x00100000080c7890 */ /* 0x000fc8000fffe1ff */
[----:B------:R-:W-:Y:S02]  /*0760*/  USHF.L.U32 UR13, UR12, 0xb, URZ ;  /* 0x0000000b0c0d7899 */ /* 0x000fe400080006ff */
[----:B------:R-:W-:Y:S02]  /*0770*/  USHF.L.U32 UR12, UR12, 0x1, URZ ;  /* 0x000000010c0c7899 */ /* 0x000fe400080006ff */
[----:B------:R-:W-:-:S04]  /*0780*/  UIADD3 UR14, UPT, UPT, -UR7, 0x100000, URZ ;  /* 0x00100000070e7890 */ /* 0x000fc8000fffe1ff */
[----:B------:R-:W-:Y:S02]  /*0790*/  USHF.L.U32 UR15, UR14, 0xb, URZ ;  /* 0x0000000b0e0f7899 */ /* 0x000fe400080006ff */
[----:B------:R-:W-:Y:S01]  /*07a0*/  USHF.L.U32 UR14, UR14, 0x1, URZ ;  /* 0x000000010e0e7899 */ /* 0x000fe200080006ff */
[----:B------:R-:W-:Y:S01]  /*07b0*/  ELECT P1, URZ, PT ;  /* 0x0000000000ff782f */ /* 0x000fe20003820000 */
[----:B------:R-:W3:Y:S02]  /*07c0*/  FENCE.VIEW.ASYNC.S ;  /* 0x00000000000073c6 */ /* 0x000ee40000000000 */
[----:B---3--:R3:W1:Y:S08]  /*07d0*/  SYNCS.EXCH.64 URZ, [UR9+0x80], UR12 ;  /* 0x0000800c09ff75b2 */ /* 0x0086700008000100 */
[----:B------:R3:W1:Y:S01]  /*07e0*/  SYNCS.EXCH.64 URZ, [UR9+0xa0], UR14 ;  /* 0x0000a00e09ff75b2 */ /* 0x0006620008000100 */
[----:B------:R3:W1:Y:S01]  /*07f0*/  SYNCS.EXCH.64 URZ, [UR9+0x88], UR12 ;  /* 0x0000880c09ff75b2 */ /* 0x0006620008000100 */
[----:B------:R3:W1:Y:S01]  /*0800*/  SYNCS.EXCH.64 URZ, [UR9+0xa8], UR14 ;  /* 0x0000a80e09ff75b2 */ /* 0x0006620008000100 */
[----:B------:R3:W1:Y:S01]  /*0810*/  SYNCS.EXCH.64 URZ, [UR9+0x90], UR12 ;  /* 0x0000900c09ff75b2 */ /* 0x0006620008000100 */
[----:B------:R3:W1:Y:S01]  /*0820*/  SYNCS.EXCH.64 URZ, [UR9+0xb0], UR14 ;  /* 0x0000b00e09ff75b2 */ /* 0x0006620008000100 */
[----:B------:R3:W1:Y:S01]  /*0830*/  SYNCS.EXCH.64 URZ, [UR9+0x98], UR12 ;  /* 0x0000980c09ff75b2 */ /* 0x0006620008000100 */
[----:B------:R3:W1:Y:S01]  /*0840*/  SYNCS.EXCH.64 URZ, [UR9+0xb8], UR14 ;  /* 0x0000b80e09ff75b2 */ /* 0x0006620008000100 */
[----:B------:R-:W-:Y:S01]  /*0850*/  NOP ;  /* 0x0000000000007918 */ /* 0x000fe20000000000 */
.L_x_10:
[----:B------:R-:W2:Y:S01]  /*0860*/  SHFL.IDX PT, R0, R100, RZ, 0x1f ;  /* 0x00001fff64007589 */ /* 0x000ea200000e0000 */
[----:B------:R-:W-:Y:S01]  /*0870*/  NOP ;  /* 0x0000000000007918 */ /* 0x000fe20000000000 */
[----:B--2---:R-:W-:-:S13]  /*0880*/  ISETP.NE.AND P1, PT, R0, 0x3, PT ;  /* 0x000000030000780c */ /* 0x004fda0003f25270 */
[----:B------:R-:W-:Y:S05]  /*0890*/  @P1 BRA `(.L_x_11) ;  /* 0x00000000002c1947 */ /* 0x000fea0003800000 */
[----:B------:R-:W-:Y:S01]  /*08a0*/  UMOV UR8, 0x400 ;  /* 0x0000040000087882 */ /* 0x000fe20000000000 */
[----:B------:R-:W-:Y:S01]  /*08b0*/  UMOV UR7, 0x20 ;  /* 0x0000002000077882 */ /* 0x000fe20000000000 */
[----:B------:R-:W-:Y:S02]  /*08c0*/  ULEA UR8, UR37, UR8, 0x18 ;  /* 0x0000000825087291 */ /* 0x000fe4000f8ec0ff */
[----:B---3--:R-:W-:-:S04]  /*08d0*/  UIADD3 UR12, UPT, UPT, -UR7, 0x100000, URZ ;  /* 0x00100000070c7890 */ /* 0x008fc8000fffe1ff */
[----:B------:R-:W-:Y:S02]  /*08e0*/  USHF.L.U32 UR13, UR12, 0xb, URZ ;  /* 0x0000000b0c0d7899 */ /* 0x000fe400080006ff */
[----:B------:R-:W-:Y:S01]  /*08f0*/  USHF.L.U32 UR12, UR12, 0x1, URZ ;  /* 0x000000010c0c7899 */ /* 0x000fe200080006ff */
[----:B------:R-:W-:Y:S01]  /*0900*/  ELECT P1, URZ, PT ;  /* 0x0000000000ff782f */ /* 0x000fe20003820000 */
[----:B------:R-:W2:Y:S10]  /*0910*/  FENCE.VIEW.ASYNC.S ;  /* 0x00000000000073c6 */ /* 0x000eb40000000000 */
[----:B--2---:R2:W3:Y:S01]  /*0920*/  SYNCS.EXCH.64 URZ, [UR8+0xc0], UR12 ;  /* 0x0000c00c08ff75b2 */ /* 0x0044e20008000100 */
[----:B------:R2:W1:Y:S01]  /*0930*/  SYNCS.EXCH.64 URZ, [UR8+0xc8], UR12 ;  /* 0x0000c80c08ff75b2 */ /* 0x0004620008000100 */
[----:B------:R-:W-:Y:S01]  /*0940*/  NOP ;  /* 0x0000000000007918 */ /* 0x000fe20000000000 */
.L_x_11:
[----:B------:R-:W4:Y:S01]  /*0950*/  SHFL.IDX PT, R0, R100, RZ, 0x1f ;  /* 0x00001fff64007589 */ /* 0x000f2200000e0000 */
[----:B------:R-:W-:Y:S01]  /*0960*/  NOP ;  /* 0x0000000000007918 */ /* 0x000fe20000000000 */
[----:B----4-:R-:W-:-:S13]  /*0970*/  ISETP.NE.AND P1, PT, R0, 0x4, PT ;  /* 0x000000040000780c */ /* 0x010fda0003f25270 */
[----:B------:R-:W-:Y:S05]  /*0980*/  @P1 BRA `(.L_x_12) ;  /* 0x0000000000481947 */ /* 0x000fea0003800000 */
[----:B---3--:R-:W-:Y:S01]  /*0990*/  UMOV UR9, 0x1a0 ;  /* 0x000001a000097882 */ /* 0x008fe20000000000 */
[----:B--2---:R-:W-:Y:S01]  /*09a0*/  UMOV UR8, 0x400 ;  /* 0x0000040000087882 */ /* 0x004fe20000000000 */
[----:B------:R-:W-:Y:S01]  /*09b0*/  USEL UR9, UR9, 0x1e0, UP5 ;  /* 0x000001e009097887 */ /* 0x000fe2000a800000 */
        /* <DEDUP_REMOVED lines=9> */
[----:B------:R-:W2:Y:S02]  /*0a50*/  FENCE.VIEW.ASYNC.S ;  /* 0x00000000000073c6 */ /* 0x000ea40000000000 */
[----:B--2---:R4:W2:Y:S08]  /*0a60*/  SYNCS.EXCH.64 URZ, [UR8+0xd0], UR12 ;  /* 0x0000d00c08ff75b2 */ /* 0x0048b00008000100 */
[----:B------:R4:W3:Y:S01]  /*0a70*/  SYNCS.EXCH.64 URZ, [UR8+0xe0], UR14 ;  /* 0x0000e00e08ff75b2 */ /* 0x0008e20008000100 */
[----:B------:R4:W1:Y:S01]  /*0a80*/  SYNCS.EXCH.64 URZ, [UR8+0xd8], UR12 ;  /* 0x0000d80c08ff75b2 */ /* 0x0008620008000100 */
[----:B------:R4:W1:Y:S02]  /*0a90*/  SYNCS.EXCH.64 URZ, [UR8+0xe8], UR14 ;  /* 0x0000e80e08ff75b2 */ /* 0x0008640008000100 */
[----:B----4-:R-:W-:Y:S01]  /*0aa0*/  NOP ;  /* 0x0000000000007918 */ /* 0x010fe20000000000 */
.L_x_12:
[----:B------:R-:W4:Y:S01]  /*0ab0*/  SHFL.IDX PT, R0, R100, RZ, 0x1f ;  /* 0x00001fff64007589 */ /* 0x000f2200000e0000 */
[----:B------:R-:W-:Y:S01]  /*0ac0*/  NOP ;  /* 0x0000000000007918 */ /* 0x000fe20000000000 */
[----:B----4-:R-:W-:-:S13]  /*0ad0*/  ISETP.NE.AND P1, PT, R0, 0x5, PT ;  /* 0x000000050000780c */ /* 0x010fda0003f25270 */
[----:B------:R-:W-:Y:S05]  /*0ae0*/  @P1 BRA `(.L_x_13) ;  /* 0x0000000000541947 */ /* 0x000fea0003800000 */
[----:B---3--:R-:W-:Y:S01]  /*0af0*/  UMOV UR9, 0x400 ;  /* 0x0000040000097882 */ /* 0x008fe20000000000 */
[----:B--2---:R-:W-:Y:S01]  /*0b00*/  UMOV UR8, 0x1 ;  /* 0x0000000100087882 */ /* 0x004fe20000000000 */
        /* <DEDUP_REMOVED lines=13> */
[----:B------:R4:W1:Y:S01]  /*0be0*/  SYNCS.EXCH.64 URZ, [UR9+0x118], UR14 ;  /* 0x0001180e09ff75b2 */ /* 0x0008620008000100 */
[----:B------:R4:W1:Y:S01]  /*0bf0*/  SYNCS.EXCH.64 URZ, [UR9+0x100], UR12 ;  /* 0x0001000c09ff75b2 */ /* 0x0008620008000100 */
[----:B------:R4:W1:Y:S01]  /*0c00*/  SYNCS.EXCH.64 URZ, [UR9+0x120], UR14 ;  /* 0x0001200e09ff75b2 */ /* 0x0008620008000100 */
[----:B------:R4:W1:Y:S01]  /*0c10*/  SYNCS.EXCH.64 URZ, [UR9+0x108], UR12 ;  /* 0x0001080c09ff75b2 */ /* 0x0008620008000100 */
[----:B------:R4:W1:Y:S02]  /*0c20*/  SYNCS.EXCH.64 URZ, [UR9+0x128], UR14 ;  /* 0x0001280e09ff75b2 */ /* 0x0008640008000100 */
[----:B----4-:R-:W-:Y:S01]  /*0c30*/  NOP ;  /* 0x0000000000007918 */ /* 0x010fe20000000000 */
.L_x_13:
[----:B------:R-:W4:Y:S01]  /*0c40*/  SHFL.IDX PT, R0, R100, RZ, 0x1f ;  /* 0x00001fff64007589 */ /* 0x000f2200000e0000 */
[----:B------:R-:W-:Y:S01]  /*0c50*/  ISETP.NE.OR P0, PT, RZ, UR10, !P0 ;  /* 0x0000000aff007c0c */ /* 0x000fe2000c705670 */
[----:B------:R-:W-:Y:S01]  /*0c60*/  NOP ;  /* 0x0000000000007918 */ /* 0x000fe20000000000 */
[----:B----4-:R-:W-:-:S13]  /*0c70*/  ISETP.NE.AND P1, PT, R0, 0x3, PT ;  /* 0x000000030000780c */ /* 0x010fda0003f25270 */
[----:B------:R-:W-:Y:S05]  /*0c80*/  @P1 BRA `(.L_x_14) ;  /* 0x0000000000341947 */ /* 0x000fea0003800000 */
[----:B--2---:R-:W-:Y:S01]  /*0c90*/  UMOV UR8, 0x400 ;  /* 0x0000040000087882 */ /* 0x004fe20000000000 */
[----:B------:R-:W-:Y:S01]  /*0ca0*/  UMOV UR7, 0x20 ;  /* 0x0000002000077882 */ /* 0x000fe20000000000 */
[----:B------:R-:W-:Y:S02]  /*0cb0*/  ULEA UR8, UR37, UR8, 0x18 ;  /* 0x0000000825087291 */ /* 0x000fe4000f8ec0ff */
[----:B---3--:R-:W-:-:S04]  /*0cc0*/  UIADD3 UR12, UPT, UPT, -UR7, 0x100000, URZ ;  /* 0x00100000070c7890 */ /* 0x008fc8000fffe1ff */
[----:B------:R-:W-:Y:S02]  /*0cd0*/  USHF.L.U32 UR13, UR12, 0xb, URZ ;  /* 0x0000000b0c0d7899 */ /* 0x000fe400080006ff */
[----:B------:R-:W-:Y:S01]  /*0ce0*/  USHF.L.U32 UR12, UR12, 0x1, URZ ;  /* 0x000000010c0c7899 */ /* 0x000fe200080006ff */
[----:B------:R-:W-:Y:S01]  /*0cf0*/  ELECT P1, URZ, PT ;  /* 0x0000000000ff782f */ /* 0x000fe20003820000 */
[----:B------:R-:W2:Y:S10]  /*0d00*/  FENCE.VIEW.ASYNC.S ;  /* 0x00000000000073c6 */ /* 0x000eb40000000000 */
[----:B--2---:R4:W2:Y:S01]  /*0d10*/  SYNCS.EXCH.64 URZ, [UR8+0x130], UR12 ;  /* 0x0001300c08ff75b2 */ /* 0x0048a20008000100 */
[----:B------:R4:W3:Y:S01]  /*0d20*/  SYNCS.EXCH.64 URZ, [UR8+0x140], UR12 ;  /* 0x0001400c08ff75b2 */ /* 0x0008e20008000100 */
[----:B------:R4:W1:Y:S01]  /*0d30*/  SYNCS.EXCH.64 URZ, [UR8+0x138], UR12 ;  /* 0x0001380c08ff75b2 */ /* 0x0008620008000100 */
[----:B------:R4:W1:Y:S02]  /*0d40*/  SYNCS.EXCH.64 URZ, [UR8+0x148], UR12 ;  /* 0x0001480c08ff75b2 */ /* 0x0008640008000100 */
[----:B----4-:R-:W-:Y:S01]  /*0d50*/  NOP ;  /* 0x0000000000007918 */ /* 0x010fe20000000000 */
.L_x_14:
[----:B------:R-:W-:Y:S01]  /*0d60*/  VOTEU.ALL UP1, P0 ;  /* 0x0000000000ff7886 */ /* 0x000fe20000020000 */
[----:B--2---:R-:W2:Y:S01]  /*0d70*/  LDCU UR8, c[0x0][0x36c] ;  /* 0x00006d80ff0877ac */ /* 0x004ea20008000800 */
[----:B------:R-:W-:Y:S01]  /*0d80*/  NOP ;  /* 0x0000000000007918 */ /* 0x000fe20000000000 */
[----:B------:R-:W-:Y:S01]  /*0d90*/  LOP3.LUT R10, R109, 0x1f, RZ, 0xc0, !PT ;  /* 0x0000001f6d0a7812 */ /* 0x000fe200078ec0ff */
[----:B---3--:R-:W-:Y:S01]  /*0da0*/  UMOV UR12, 0x20 ;  /* 0x00000020000c7882 */ /* 0x008fe20000000000 */
[----:B------:R-:W-:Y:S01]  /*0db0*/  @!UP1 UMOV UR7, 0x400 ;  /* 0x0000040000079882 */ /* 0x000fe20000000000 */
[----:B------:R-:W-:-:S04]  /*0dc0*/  @!UP1 UIADD3 UR12, UPT, UPT, -UR12, 0x100000, URZ ;  /* 0x001000000c0c9890 */ /* 0x000fc8000fffe1ff */
[----:B------:R-:W-:Y:S02]  /*0dd0*/  @!UP1 USHF.L.U32 UR13, UR12, 0xb, URZ ;  /* 0x0000000b0c0d9899 */ /* 0x000fe400080006ff */
[----:B------:R-:W-:Y:S02]  /*0de0*/  @!UP1 USHF.L.U32 UR12, UR12, 0x1, URZ ;  /* 0x000000010c0c9899 */ /* 0x000fe400080006ff */
[----:B------:R-:W-:Y:S01]  /*0df0*/  @!UP1 ULEA UR7, UR37, UR7, 0x18 ;  /* 0x0000000725079291 */ /* 0x000fe2000f8ec0ff */
[----:B------:R-:W-:Y:S01]  /*0e00*/  VOTEU.ALL UP1, P0 ;  /* 0x0000000000ff7886 */ /* 0x000fe20000020000 */
[----:B------:R-:W-:Y:S01]  /*0e10*/  UISETP.NE.AND UP4, UPT, UR10, URZ, UPT ;  /* 0x000000ff0a00728c */ /* 0x000fe2000bf85270 */
[----:B------:R-:W3:Y:S09]  /*0e20*/  FENCE.VIEW.ASYNC.S ;  /* 0x00000000000073c6 */ /* 0x000ef20000000000 */
[----:B---3--:R3:W4:Y:S01]  /*0e30*/  @!UP1 SYNCS.EXCH.64 URZ, [UR7+0x150], UR12 ;  /* 0x0001500c07ff95b2 */ /* 0x0087220008000100 */
[----:B--2---:R-:W-:-:S09]  /*0e40*/  UISETP.EQ.U32.AND UP1, UPT, UR8, 0x1, UPT ;  /* 0x000000010800788c */ /* 0x004fd2000bf22070 */
[----:B------:R-:W-:Y:S05]  /*0e50*/  BRA.U !UP1, `(.L_x_15) ;  /* 0x0000000109087547 */ /* 0x000fea000b800000 */
[----:B-1--4-:R-:W-:Y:S01]  /*0e60*/  UCGABAR_ARV ;  /* 0x00000000000079c7 */ /* 0x012fe20008000000 */
[----:B------:R-:W-:Y:S05]  /*0e70*/  BRA `(.L_x_16) ;  /* 0x0000000000047947 */ /* 0x000fea0003800000 */
.L_x_15:
[----:B-1--4-:R-:W-:Y:S01]  /*0e80*/  NOP ;  /* 0x0000000000007918 */ /* 0x012fe20000000000 */
.L_x_16:
[----:B------:R-:W1:Y:S01]  /*0e90*/  S2R R15, SR_CTAID.Y ;  /* 0x00000000000f7919 */ /* 0x000e620000002600 */
[----:B------:R-:W-:-:S05]  /*0ea0*/  CS2R.32 R95, SR_CgaSize ;  /* 0x00000000005f7805 */ /* 0x000fca0000008a00 */
[----:B------:R-:W-:-:S05]  /*0eb0*/  IMAD R95, R95, -0xa0, RZ ;  /* 0xffffff605f5f7824 */ /* 0x000fca00078e02ff */
[----:B---3--:R-:W-:-:S14]  /*0ec0*/  R2UR UR7, R95 ;  /* 0x000000005f0772ca */ /* 0x008fdc00000e0000 */
[----:B------:R-:W2:Y:S01]  /*0ed0*/  LDCU UR7, c[0x0][UR7+0x2b4] ;  /* 0x00005680070777ac */ /* 0x000ea20008000800 */
[----:B------:R-:W-:-:S05]  /*0ee0*/  CS2R.32 R0, SR_CgaSize ;  /* 0x0000000000007805 */ /* 0x000fca0000008a00 */
[----:B------:R-:W-:-:S06]  /*0ef0*/  IMAD R0, R0, -0xa0, RZ ;  /* 0xffffff6000007824 */ /* 0x000fcc00078e02ff */
[----:B------:R-:W3:Y:S01]  /*0f00*/  LDC R0, c[0x0][R0+0x2a4] ;  /* 0x0000a90000007b82 */ /* 0x000ee20000000800 */
[----:B------:R-:W-:Y:S01]  /*0f10*/  PRMT R8, RZ, 0x7610, R8 ;  /* 0x00007610ff087816 */ /* 0x000fe20000000008 */
[----:B------:R-:W4:Y:S01]  /*0f20*/  S2R R9, SR_CTAID.X ;  /* 0x0000000000097919 */ /* 0x000f220000002500 */
[----:B------:R-:W-:-:S05]  /*0f30*/  CS2R.32 R95, SR_CgaSize ;  /* 0x00000000005f7805 */ /* 0x000fca0000008a00 */
[----:B------:R-:W-:-:S05]  /*0f40*/  IMAD R95, R95, -0xa0, RZ ;  /* 0xffffff605f5f7824 */ /* 0x000fca00078e02ff */
[----:B------:R-:W-:-:S14]  /*0f50*/  R2UR UR8, R95 ;  /* 0x000000005f0872ca */ /* 0x000fdc00000e0000 */
[----:B------:R-:W3:Y:S01]  /*0f60*/  LDCU UR8, c[0x0][UR8+0x2b0] ;  /* 0x00005600080877ac */ /* 0x000ee20008000800 */
[----:B------:R-:W-:Y:S01]  /*0f70*/  UISETP.NE.AND UP2, UPT, UR10, 0x2, UPT ;  /* 0x000000020a00788c */ /* 0x000fe2000bf45270 */
[----:B------:R-:W2:Y:S01]  /*0f80*/  LDC R11, c[0x0][0xb24] ;  /* 0x0002c900ff0b7b82 */ /* 0x000ea20000000800 */
[----:B------:R-:W-:-:S05]  /*0f90*/  CS2R.32 R2, SR_CgaSize ;  /* 0x0000000000027805 */ /* 0x000fca0000008a00 */
[----:B------:R-:W-:-:S06]  /*0fa0*/  IMAD R2, R2, -0xa0, RZ ;  /* 0xffffff6002027824 */ /* 0x000fcc00078e02ff */
[----:B------:R-:W3:Y:S08]  /*0fb0*/  LDC R2, c[0x0][R2+0x2a0] ;  /* 0x0000a80002027b82 */ /* 0x000ef00000000800 */
[----:B------:R-:W3:Y:S01]  /*0fc0*/  LDC R40, c[0x0][0xb24] ;  /* 0x0002c900ff287b82 */ /* 0x000ee20000000800 */
[----:B-1----:R-:W-:-:S07]  /*0fd0*/  I2FP.F32.U32 R94, R15 ;  /* 0x0000000f005e7245 */ /* 0x002fce0000201000 */
[----:B------:R-:W1:Y:S01]  /*0fe0*/  S2UR UR36, SR_CTAID.Z ;  /* 0x00000000002479c3 */ /* 0x000e620000002700 */
[----:B--2---:R-:W-:Y:S01]  /*0ff0*/  ISETP.GE.AND P0, PT, R11, 0x1, PT ;  /* 0x000000010b00780c */ /* 0x004fe20003f06270 */
[----:B----4-:R-:W-:Y:S01]  /*1000*/  IMAD.MOV.U32 R14, RZ, RZ, R9 ;  /* 0x000000ffff0e7224 */ /* 0x010fe200078e0009 */
[----:B------:R-:W-:Y:S01]  /*1010*/  I2FP.F32.U32 R95, R9 ;  /* 0x00000009005f7245 */ /* 0x000fe20000201000 */
[----:B------:R-:W-:Y:S01]  /*1020*/  FMUL R94, R94, UR7 ;  /* 0x000000075e5e7c20 */ /* 0x000fe20008400000 */
[----:B------:R-:W2:Y:S03]  /*1030*/  LDCU UR7, c[0x0][0xb30] ;  /* 0x00016600ff0777ac */ /* 0x000ea60008000800 */
[----:B---3--:R-:W-:Y:S02]  /*1040*/  FMUL R95, R95, UR8 ;  /* 0x000000085f5f7c20 */ /* 0x008fe40008400000 */
[----:B------:R-:W3:Y:S08]  /*1050*/  F2I.U32.TRUNC.NTZ R94, R94 ;  /* 0x0000005e005e7305 */ /* 0x000ef0000020f000 */
[----:B------:R-:W4:Y:S01]  /*1060*/  F2I.U32.TRUNC.NTZ R95, R95 ;  /* 0x0000005f005f7305 */ /* 0x000f22000020f000 */
[----:B--2---:R-:W-:Y:S01]  /*1070*/  UISETP.NE.AND UP3, UPT, UR7, 0x1, UPT ;  /* 0x000000010700788c */ /* 0x004fe2000bf65270 */
[----:B---3--:R-:W-:-:S05]  /*1080*/  IADD3 R94, PT, PT, -R94, RZ, RZ ;  /* 0x000000ff5e5e7210 */ /* 0x008fca0007ffe1ff */
[----:B------:R-:W-:Y:S01]  /*1090*/  IMAD R94, R0, R94, R15 ;  /* 0x0000005e005e7224 */ /* 0x000fe200078e020f */
[----:B------:R-:W-:Y:S01]  /*10a0*/  PRMT R0, RZ, 0x7610, R0 ;  /* 0x00007610ff007816 */ /* 0x000fe20000000000 */
[----:B----4-:R-:W-:-:S04]  /*10b0*/  IMAD.MOV R95, RZ, RZ, -R95 ;  /* 0x000000ffff5f7224 */ /* 0x010fc800078e0a5f */
[----:B------:R-:W-:Y:S01]  /*10c0*/  IMAD R95, R2, R95, R9 ;  /* 0x0000005f025f7224 */ /* 0x000fe200078e0209 */
[----:B-1----:R-:W-:Y:S06]  /*10d0*/  BRA.U UP4, `(.L_x_17) ;  /* 0x0000000104247547 */ /* 0x002fec000b800000 */
[----:B------:R-:W-:Y:S01]  /*10e0*/  ISETP.NE.AND P1, PT, R94, RZ, PT ;  /* 0x000000ff5e00720c */ /* 0x000fe20003f25270 */
[----:B------:R-:W-:Y:S01]  /*10f0*/  IMAD.MOV.U32 R0, RZ, RZ, 0x3 ;  /* 0x00000003ff007424 */ /* 0x000fe200078e00ff */
[C---:B------:R-:W-:Y:S02]  /*1100*/  LOP3.LUT R2, R95.reuse, 0xfffffffe, RZ, 0xc0, !PT ;  /* 0xfffffffe5f027812 */ /* 0x040fe400078ec0ff */
[----:B------:R-:W-:Y:S02]  /*1110*/  ISETP.LT.U32.OR P1, PT, R95, 0x2, !P1 ;  /* 0x000000025f00780c */ /* 0x000fe40004f21470 */
[----:B------:R-:W-:Y:S02]  /*1120*/  SHF.L.U32 R0, R0, R2, RZ ;  /* 0x0000000200007219 */ /* 0x000fe400000006ff */
[----:B------:R-:W-:Y:S02]  /*1130*/  SEL R4, RZ, 0x1, !P1 ;  /* 0x00000001ff047807 */ /* 0x000fe40004800000 */
[----:B------:R-:W-:-:S05]  /*1140*/  SEL R3, RZ, 0x2, !P1 ;  /* 0x00000002ff037807 */ /* 0x000fca0004800000 */
[----:B------:R-:W-:-:S05]  /*1150*/  IMAD.IADD R3, R4, 0x1, R3 ;  /* 0x0000000104037824 */ /* 0x000fca00078e0203 */
[----:B------:R-:W-:Y:S02]  /*1160*/  PRMT R8, R3, 0x7610, R8 ;  /* 0x0000761003087816 */ /* 0x000fe40000000008 */
.L_x_17:
[----:B------:R-:W-:Y:S05]  /*1170*/  @!P0 BRA `(.L_x_18) ;  /* 0x0000000000b88947 */ /* 0x000fea0003800000 */
[----:B------:R-:W1:Y:S01]  /*1180*/  LDC.64 R4, c[0x0][0xb18] ;  /* 0x0002c600ff047b82 */ /* 0x000e620000000a00 */
[----:B------:R-:W-:-:S07]  /*1190*/  ISETP.NE.AND P0, PT, R11, 0x1, PT ;  /* 0x000000010b00780c */ /* 0x000fce0003f05270 */
[----:B------:R-:W2:Y:S08]  /*11a0*/  LDC R14, c[0x0][0xb0c] ;  /* 0x0002c300ff0e7b82 */ /* 0x000eb00000000800 */
[----:B------:R-:W3:Y:S08]  /*11b0*/  LDC R16, c[0x0][0x370] ;  /* 0x0000dc00ff107b82 */ /* 0x000ef00000000800 */
[----:B------:R-:W4:Y:S01]  /*11c0*/  LDC R13, c[0x0][0x374] ;  /* 0x0000dd00ff0d7b82 */ /* 0x000f220000000800 */
[----:B-1----:R-:W-:-:S07]  /*11d0*/  ISETP.NE.AND P1, PT, R4, 0x1, PT ;  /* 0x000000010400780c */ /* 0x002fce0003f25270 */
[----:B------:R-:W3:Y:S01]  /*11e0*/  LDC.64 R6, c[0x0][0xb10] ;  /* 0x0002c400ff067b82 */ /* 0x000ee20000000a00 */
[----:B--2---:R-:W-:-:S07]  /*11f0*/  ISETP.NE.AND P2, PT, R14, 0x1, PT ;  /* 0x000000010e00780c */ /* 0x004fce0003f45270 */
[----:B------:R-:W1:Y:S08]  /*1200*/  LDC R12, c[0x0][0xb20] ;  /* 0x0002c800ff0c7b82 */ /* 0x000e700000000800 */
[----:B------:R-:W2:Y:S01]  /*1210*/  LDC.64 R2, c[0x0][0xb28] ;  /* 0x0002ca00ff027b82 */ /* 0x000ea20000000a00 */
[----:B----4-:R-:W-:-:S04]  /*1220*/  IMAD.HI.U32 R17, R13, R5, RZ ;  /* 0x000000050d117227 */ /* 0x010fc800078e00ff */
[----:B------:R-:W-:-:S04]  /*1230*/  IMAD.HI.U32 R5, R15, R5, RZ ;  /* 0x000000050f057227 */ /* 0x000fc800078e00ff */
[----:B---3--:R-:W-:-:S05]  /*1240*/  IMAD.HI.U32 R18, R16, R6, RZ ;  /* 0x0000000610127227 */ /* 0x008fca00078e00ff */
[-C--:B------:R-:W-:Y:S01]  /*1250*/  @P2 SHF.R.U32.HI R16, RZ, R7.reuse, R18 ;  /* 0x00000007ff102219 */ /* 0x080fe20000011612 */
[----:B------:R-:W-:Y:S01]  /*1260*/  IMAD.HI.U32 R18, R9, R6, RZ ;  /* 0x0000000609127227 */ /* 0x000fe200078e00ff */
[-C--:B-1----:R-:W-:Y:S02]  /*1270*/  @P1 SHF.R.U32.HI R13, RZ, R12.reuse, R17 ;  /* 0x0000000cff0d1219 */ /* 0x082fe40000011611 */
[----:B------:R-:W-:Y:S02]  /*1280*/  SHF.R.U32.HI R5, RZ, R12, R5 ;  /* 0x0000000cff057219 */ /* 0x000fe40000011605 */
[----:B------:R-:W-:Y:S02]  /*1290*/  SHF.R.U32.HI R18, RZ, R7, R18 ;  /* 0x00000007ff127219 */ /* 0x000fe40000011612 */
[----:B------:R-:W-:Y:S01]  /*12a0*/  SEL R5, R15, R5, !P1 ;  /* 0x000000050f057207 */ /* 0x000fe20004800000 */
[----:B--2---:R-:W-:Y:S01]  /*12b0*/  IMAD.HI.U32 R17, R13, R2, RZ ;  /* 0x000000020d117227 */ /* 0x004fe200078e00ff */
[----:B------:R-:W-:-:S03]  /*12c0*/  SEL R18, R9, R18, !P2 ;  /* 0x0000001209127207 */ /* 0x000fc60005000000 */
[----:B------:R-:W-:Y:S01]  /*12d0*/  IMAD.HI.U32 R6, R16, R2, RZ ;  /* 0x0000000210067227 */ /* 0x000fe200078e00ff */
[----:B------:R-:W-:-:S04]  /*12e0*/  @P0 SHF.R.U32.HI R13, RZ, R3, R17 ;  /* 0x00000003ff0d0219 */ /* 0x000fc80000011611 */
[----:B------:R-:W-:Y:S01]  /*12f0*/  @P0 SHF.R.U32.HI R16, RZ, R3, R6 ;  /* 0x00000003ff100219 */ /* 0x000fe20000011606 */
[----:B------:R-:W-:-:S04]  /*1300*/  IMAD R13, R13, R11, RZ ;  /* 0x0000000b0d0d7224 */ /* 0x000fc800078e02ff */
[----:B------:R-:W-:Y:S01]  /*1310*/  IMAD R6, R16, R11, RZ ;  /* 0x0000000b10067224 */ /* 0x000fe200078e02ff */
[----:B------:R-:W-:-:S04]  /*1320*/  ISETP.GE.AND P1, PT, R5, R13, PT ;  /* 0x0000000d0500720c */ /* 0x000fc80003f26270 */
[----:B------:R-:W-:Y:S01]  /*1330*/  ISETP.GE.OR P1, PT, R18, R6, P1 ;  /* 0x000000061200720c */ /* 0x000fe20000f26670 */
[----:B------:R-:W-:-:S05]  /*1340*/  IMAD.HI.U32 R6, R5, R2, RZ ;  /* 0x0000000205067227 */ /* 0x000fca00078e00ff */
[----:B------:R-:W-:-:S04]  /*1350*/  SHF.R.U32.HI R6, RZ, R3, R6 ;  /* 0x00000003ff067219 */ /* 0x000fc80000011606 */
[----:B------:R-:W-:-:S03]  /*1360*/  SEL R6, R5, R6, !P0 ;  /* 0x0000000605067207 */ /* 0x000fc60004000000 */
[----:B------:R-:W-:Y:S01]  /*1370*/  @!P1 IMAD.HI.U32 R7, R18, R2, RZ ;  /* 0x0000000212079227 */ /* 0x000fe200078e00ff */
[----:B------:R-:W-:-:S04]  /*1380*/  IADD3 R2, PT, PT, -R6, RZ, RZ ;  /* 0x000000ff06027210 */ /* 0x000fc80007ffe1ff */
[----:B------:R-:W-:Y:S01]  /*1390*/  @!P1 SHF.R.U32.HI R3, RZ, R3, R7 ;  /* 0x00000003ff039219 */ /* 0x000fe20000011607 */
[----:B------:R-:W-:Y:S01]  /*13a0*/  IMAD R2, R11, R2, R5 ;  /* 0x000000020b027224 */ /* 0x000fe200078e0205 */
[----:B------:R-:W-:Y:S02]  /*13b0*/  IADD3 R7, PT, PT, -R5, RZ, RZ ;  /* 0x000000ff05077210 */ /* 0x000fe40007ffe1ff */
[----:B------:R-:W-:-:S03]  /*13c0*/  @!P1 SEL R3, R18, R3, !P0 ;  /* 0x0000000312039207 */ /* 0x000fc60004000000 */
[----:B------:R-:W-:Y:S02]  /*13d0*/  IMAD R7, R4, R7, R15 ;  /* 0x0000000704077224 */ /* 0x000fe400078e020f */
[--C-:B------:R-:W-:Y:S02]  /*13e0*/  @!P1 IMAD.IADD R6, R6, 0x1, -R3.reuse ;  /* 0x0000000106069824 */ /* 0x100fe400078e0a03 */
[----:B------:R-:W-:Y:S01]  /*13f0*/  @!P1 IMAD R3, R2, R16, R3 ;  /* 0x0000001002039224 */ /* 0x000fe200078e0203 */
[----:B------:R-:W-:Y:S01]  /*1400*/  IADD3 R2, PT, PT, -R18, RZ, RZ ;  /* 0x000000ff12027210 */ /* 0x000fe20007ffe1ff */
[----:B------:R-:W-:Y:S02]  /*1410*/  @!P1 IMAD R5, R6, R11, R18 ;  /* 0x0000000b06059224 */ /* 0x000fe400078e0212 */
[----:B------:R-:W-:Y:S02]  /*1420*/  @!P1 IMAD.MOV.U32 R18, RZ, RZ, R3 ;  /* 0x000000ffff129224 */ /* 0x000fe400078e0003 */
[----:B------:R-:W-:-:S02]  /*1430*/  IMAD R2, R14, R2, R9 ;  /* 0x000000020e027224 */ /* 0x000fc400078e0209 */
[----:B------:R-:W-:Y:S02]  /*1440*/  IMAD R15, R5, R4, R7 ;  /* 0x00000004050f7224 */ /* 0x000fe400078e0207 */
[----:B------:R-:W-:Y:S02]  /*1450*/  IMAD R14, R18, R14, R2 ;  /* 0x0000000e120e7224 */ /* 0x000fe400078e0202 */
.L_x_18:
[----:B------:R-:W-:Y:S05]  /*1460*/  BRA.U UP3, `(.L_x_19) ;  /* 0x0000000103407547 */ /* 0x000fea000b800000 */
[----:B------:R-:W1:Y:S08]  /*1470*/  LDC.64 R4, c[0x0][0xb10] ;  /* 0x0002c400ff047b82 */ /* 0x000e700000000a00 */
[----:B------:R-:W2:Y:S08]  /*1480*/  LDC.64 R2, c[0x0][0xb18] ;  /* 0x0002c600ff027b82 */ /* 0x000eb00000000a00 */
[----:B------:R-:W3:Y:S08]  /*1490*/  LDC R6, c[0x0][0xb20] ;  /* 0x0002c800ff067b82 */ /* 0x000ef00000000800 */
[----:B------:R-:W4:Y:S01]  /*14a0*/  LDC R7, c[0x0][0xb0c] ;  /* 0x0002c300ff077b82 */ /* 0x000f220000000800 */
[----:B-1----:R-:W-:-:S05]  /*14b0*/  IMAD.HI.U32 R4, R14, R4, RZ ;  /* 0x000000040e047227 */ /* 0x002fca00078e00ff */
[----:B------:R-:W-:Y:S01]  /*14c0*/  SHF.R.U32.HI R4, RZ, R5, R4 ;  /* 0x00000005ff047219 */ /* 0x000fe20000011604 */
[----:B--2---:R-:W-:Y:S01]  /*14d0*/  IMAD.HI.U32 R3, R15, R3, RZ ;  /* 0x000000030f037227 */ /* 0x004fe200078e00ff */
[----:B------:R-:W-:-:S04]  /*14e0*/  ISETP.NE.AND P0, PT, R2, 0x1, PT ;  /* 0x000000010200780c */ /* 0x000fc80003f05270 */
[----:B---3--:R-:W-:-:S04]  /*14f0*/  SHF.R.U32.HI R3, RZ, R6, R3 ;  /* 0x00000006ff037219 */ /* 0x008fc80000011603 */
[----:B------:R-:W-:Y:S02]  /*1500*/  SEL R3, R15, R3, !P0 ;  /* 0x000000030f037207 */ /* 0x000fe40004000000 */
[----:B----4-:R-:W-:-:S04]  /*1510*/  ISETP.NE.AND P1, PT, R7, 0x1, PT ;  /* 0x000000010700780c */ /* 0x010fc80003f25270 */
[----:B------:R-:W-:-:S05]  /*1520*/  SEL R5, R14, R4, !P1 ;  /* 0x000000040e057207 */ /* 0x000fca0004800000 */
[----:B------:R-:W-:Y:S02]  /*1530*/  IMAD.IADD R4, R3, 0x1, -R5 ;  /* 0x0000000103047824 */ /* 0x000fe400078e0a05 */
[----:B------:R-:W-:Y:S02]  /*1540*/  IMAD.IADD R3, R5, 0x1, -R3 ;  /* 0x0000000105037824 */ /* 0x000fe400078e0a03 */
[----:B------:R-:W-:Y:S02]  /*1550*/  IMAD R14, R4, R7, R14 ;  /* 0x00000007040e7224 */ /* 0x000fe400078e020e */
[----:B------:R-:W-:Y:S02]  /*1560*/  IMAD R15, R3, R2, R15 ;  /* 0x00000002030f7224 */ /* 0x000fe400078e020f */
.L_x_19:
[----:B------:R-:W-:Y:S05]  /*1570*/  BRA.U !UP1, `(.L_x_20) ;  /* 0x00000001090c7547 */ /* 0x000fea000b800000 */
[----:B------:R-:W-:Y:S01]  /*1580*/  UCGABAR_WAIT ;  /* 0x0000000000007dc7 */ /* 0x000fe20008000000 */
[----:B------:R-:W-:Y:S01]  /*1590*/  CCTL.IVALL ;  /* 0x00000000ff00798f */ /* 0x000fe20002000000 */
[----:B------:R-:W-:Y:S05]  /*15a0*/  BRA `(.L_x_21) ;  /* 0x0000000000047947 */ /* 0x000fea0003800000 */
.L_x_20:
[----:B------:R-:W-:Y:S06]  /*15b0*/  BAR.SYNC.DEFER_BLOCKING 0x0 ;  /* 0x0000000000007b1d */ /* 0x000fec0000010000 */
.L_x_21:
[----:B------:R-:W-:Y:S05]  /*15c0*/  BRA.U UP2, `(.L_x_22) ;  /* 0x0000001502407547 */ /* 0x000fea000b800000 */
[----:B------:R-:W1:Y:S01]  /*15d0*/  LDCU UR4, c[0x0][0x38c] ;  /* 0x00007180ff0477ac */ /* 0x000e620008000800 */
[----:B------:R-:W2:Y:S01]  /*15e0*/  LDC R8, c[0x0][0x370] ;  /* 0x0000dc00ff087b82 */ /* 0x000ea20000000800 */
[C---:B------:R-:W-:Y:S02]  /*15f0*/  IMAD.SHL.U32 R19, R9.reuse, 0x80, RZ ;  /* 0x0000008009137824 */ /* 0x040fe400078e00ff */
[----:B------:R-:W-:Y:S01]  /*1600*/  HFMA2 R17, -RZ, RZ, 0, 5.9604644775390625e-08 ;  /* 0x00000001ff117431 */ /* 0x000fe200000001ff */
[----:B------:R-:W-:Y:S01]  /*1610*/  UISETP.NE.AND UP1, UPT, UR10, URZ, UPT ;  /* 0x000000ff0a00728c */ /* 0x000fe2000bf25270 */
[----:B------:R-:W-:Y:S01]  /*1620*/  ISETP.NE.AND P4, PT, R10, RZ, P5 ;  /* 0x000000ff0a00720c */ /* 0x000fe20002f85270 */
[----:B------:R-:W-:Y:S01]  /*1630*/  IMAD.SHL.U32 R18, R9, 0x40, RZ ;  /* 0x0000004009127824 */ /* 0x000fe200078e00ff */
[----:B------:R-:W-:Y:S01]  /*1640*/  CS2R R12, SRZ ;  /* 0x00000000000c7805 */ /* 0x000fe2000001ff00 */
[----:B------:R-:W-:Y:S01]  /*1650*/  IMAD.MOV.U32 R16, RZ, RZ, RZ ;  /* 0x000000ffff107224 */ /* 0x000fe200078e00ff */
[----:B------:R-:W3:Y:S01]  /*1660*/  LDC R0, c[0x0][0x374] ;  /* 0x0000dd00ff007b82 */ /* 0x000ee20000000800 */
[----:B------:R-:W-:Y:S01]  /*1670*/  MOV R11, 0x1 ;  /* 0x00000001000b7802 */ /* 0x000fe20000000f00 */
[----:B------:R-:W4:Y:S01]  /*1680*/  LDCU.64 UR14, c[0x0][0x348] ;  /* 0x00006900ff0e77ac */ /* 0x000f220008000a00 */
[----:B------:R-:W-:Y:S01]  /*1690*/  LOP3.LUT R19, R19, 0x80, RZ, 0xc0, !PT ;  /* 0x0000008013137812 */ /* 0x000fe200078ec0ff */
[----:B------:R-:W-:Y:S01]  /*16a0*/  USEL UR22, UR6, 0x2, UP1 ;  /* 0x0000000206167887 */ /* 0x000fe20008800000 */
[----:B------:R-:W-:Y:S01]  /*16b0*/  UMOV UR23, URZ ;  /* 0x000000ff00177c82 */ /* 0x000fe20008000000 */
[----:B-1----:R-:W-:-:S04]  /*16c0*/  UIADD3 UR5, UPT, UPT, UR4, 0x3f, URZ ;  /* 0x0000003f04057890 */ /* 0x002fc8000fffe0ff */
[----:B------:R-:W-:-:S04]  /*16d0*/  USHF.R.S32.HI UR7, URZ, 0x1f, UR5 ;  /* 0x0000001fff077899 */ /* 0x000fc80008011405 */
[----:B------:R-:W-:Y:S02]  /*16e0*/  ULEA.HI UR7, UR7, UR5, URZ, 0x6 ;  /* 0x0000000507077291 */ /* 0x000fe4000f8f30ff */
[----:B------:R-:W-:Y:S02]  /*16f0*/  UIADD3 UR5, UPT, UPT, UR4, -0x1, URZ ;  /* 0xffffffff04057890 */ /* 0x000fe4000fffe0ff */
[----:B------:R-:W-:Y:S02]  /*1700*/  USHF.R.S32.HI UR7, URZ, 0x6, UR7 ;  /* 0x00000006ff077899 */ /* 0x000fe40008011407 */
[----:B------:R-:W-:Y:S02]  /*1710*/  UISETP.GE.U32.AND UP2, UPT, UR5, -0x7f, UPT ;  /* 0xffffff810500788c */ /* 0x000fe4000bf46070 */
[----:B------:R-:W-:Y:S02]  /*1720*/  UISETP.LT.U32.AND UP0, UPT, UR7, 0x8, UPT ;  /* 0x000000080700788c */ /* 0x000fe4000bf01070 */
[----:B------:R-:W-:-:S02]  /*1730*/  UIADD3 UR4, UPT, UPT, UR4, 0x7e, URZ ;  /* 0x0000007e04047890 */ /* 0x000fc4000fffe0ff */
[----:B------:R-:W-:-:S04]  /*1740*/  USEL UR5, UR7, 0x8, UP0 ;  /* 0x0000000807057887 */ /* 0x000fc80008000000 */
[----:B------:R-:W-:Y:S02]  /*1750*/  UIADD3 UR21, UPT, UPT, UR5, -0x1, URZ ;  /* 0xffffffff05157890 */ /* 0x000fe4000fffe0ff */
[----:B------:R-:W-:Y:S02]  /*1760*/  @UP2 UIADD3 UR21, UPT, UPT, UR5, URZ, URZ ;  /* 0x000000ff05152290 */ /* 0x000fe4000fffe0ff */
[----:B------:R-:W-:Y:S02]  /*1770*/  UIADD3 UR24, UPT, UPT, UR7, -UR5, URZ ;  /* 0x8000000507187290 */ /* 0x000fe4000fffe0ff */
[----:B------:R-:W-:Y:S02]  /*1780*/  UIADD3 UR13, UPT, UPT, UR21, 0x1, URZ ;  /* 0x00000001150d7890 */ /* 0x000fe4000fffe0ff */
[----:B--2-4-:R-:W-:-:S12]  /*1790*/  UIADD3 UR21, UPT, UPT, -UR21, URZ, URZ ;  /* 0x000000ff15157290 */ /* 0x014fd8000fffe1ff */
.L_x_42:
[----:B------:R-:W-:Y:S01]  /*17a0*/  UISETP.NE.AND UP0, UPT, UR37, URZ, UPT ;  /* 0x000000ff2500728c */ /* 0x000fe2000bf05270 */
[----:B------:R-:W1:Y:S08]  /*17b0*/  S2UR UR37, SR_CgaCtaId ;  /* 0x00000000002579c3 */ /* 0x000e700000008800 */
[----:B------:R-:W-:Y:S05]  /*17c0*/  BRA.U UP0, `(.L_x_23) ;  /* 0x0000000100347547 */ /* 0x000fea000b800000 */
[----:B------:R-:W2:Y:S01]  /*17d0*/  S2R R2, SR_CgaCtaId ;  /* 0x0000000000027919 */ /* 0x000ea20000008800 */
[----:B------:R-:W-:-:S04]  /*17e0*/  MOV R3, 0x400 ;  /* 0x0000040000037802 */ /* 0x000fc80000000f00 */
[----:B--2---:R-:W-:Y:S02]  /*17f0*/  LEA R2, R2, R3, 0x18 ;  /* 0x0000000302027211 */ /* 0x004fe400078ec0ff */
[----:B------:R-:W-:-:S03]  /*1800*/  SHF.L.U32 R3, R11, 0x1f, RZ ;  /* 0x0000001f0b037819 */ /* 0x000fc600000006ff */
[----:B------:R-:W-:-:S04]  /*1810*/  IMAD R2, R12, 0x8, R2 ;  /* 0x000000080c027824 */ /* 0x000fc800078e0202 */
[----:B------:R-:W2:Y:S02]  /*1820*/  SYNCS.PHASECHK.TRANS64.TRYWAIT P0, [R2+URZ+0x140], R3 ;  /* 0x00014003020075a7 */ /* 0x000ea400080011ff */
[----:B--2---:R-:W-:Y:S05]  /*1830*/  @!P0 BRA `(.L_x_24) ;  /* 0x00000080008c8947 */ /* 0x004fea0003800000 */
.L_x_154:
[----:B------:R-:W-:Y:S01]  /*1840*/  VIADD R12, R12, 0x1 ;  /* 0x000000010c0c7836 */ /* 0x000fe20000000000 */
[----:B------:R2:W-:Y:S04]  /*1850*/  SYNCS.ARRIVE.TRANS64.A1T0 RZ, [R2+URZ+0x130], RZ ;  /* 0x000130ff02ff79a7 */ /* 0x0005e800081000ff */
[----:B------:R-:W-:-:S04]  /*1860*/  ISETP.NE.AND P0, PT, R12, 0x2, PT ;  /* 0x000000020c00780c */ /* 0x000fc80003f05270 */
[----:B------:R-:W-:Y:S02]  /*1870*/  SEL R12, R12, RZ, P0 ;  /* 0x000000ff0c0c7207 */ /* 0x000fe40000000000 */
[----:B--2---:R-:W-:-:S04]  /*1880*/  SEL R2, RZ, 0x1, P0 ;  /* 0x00000001ff027807 */ /* 0x004fc80000000000 */
[----:B------:R-:W-:-:S07]  /*1890*/  LOP3.LUT R11, R11, R2, RZ, 0x3c, !PT ;  /* 0x000000020b0b7212 */ /* 0x000fce00078e3cff */
.L_x_23:
[----:B------:R-:W-:Y:S01]  /*18a0*/  UMOV UR6, 0x400 ;  /* 0x0000040000067882 */ /* 0x000fe20000000000 */
[----:B------:R-:W-:Y:S01]  /*18b0*/  SHF.L.U32 R2, R17, 0x1f, RZ ;  /* 0x0000001f11027819 */ /* 0x000fe200000006ff */
[----:B-1----:R-:W-:Y:S01]  /*18c0*/  ULEA UR6, UR37, UR6, 0x18 ;  /* 0x0000000625067291 */ /* 0x002fe2000f8ec0ff */
[----:B------:R-:W-:Y:S01]  /*18d0*/  R2UR UR35, R18 ;  /* 0x00000000122372ca */ /* 0x000fe200000e0000 */
[----:B------:R-:W-:Y:S01]  /*18e0*/  UISETP.GE.U32.AND UP0, UPT, UR4, 0x7f, UPT ;  /* 0x0000007f0400788c */ /* 0x000fe2000bf06070 */
[----:B------:R-:W-:Y:S01]  /*18f0*/  R2UR UR11, R19 ;  /* 0x00000000130b72ca */ /* 0x000fe200000e0000 */
[----:B------:R-:W-:Y:S01]  /*1900*/  ULEA UR8, UR23, UR6, 0x3 ;  /* 0x0000000617087291 */ /* 0x000fe2000f8e18ff */
[----:B------:R-:W-:-:S08]  /*1910*/  UMOV UR25, URZ ;  /* 0x000000ff00197c82 */ /* 0x000fd00008000000 */
[----:B------:R1:W2:Y:S01]  /*1920*/  SYNCS.PHASECHK.TRANS64.TRYWAIT P0, [UR8+0x40], R2 ;  /* 0x00004002ff0075a7 */ /* 0x0002a20008001108 */
[----:B------:R-:W-:-:S13]  /*1930*/  R2UR UR8, R15 ;  /* 0x000000000f0872ca */ /* 0x000fda00000e0000 */
[----:B------:R-:W-:Y:S01]  /*1940*/  ULEA UR11, UR8, UR11, 0x8 ;  /* 0x0000000b080b7291 */ /* 0x000fe2000f8e40ff */
[----:B-1----:R-:W-:-:S05]  /*1950*/  LEA.HI R2, R14, R14, RZ, 0x1 ;  /* 0x0000000e0e027211 */ /* 0x002fca00078f08ff */
[----:B------:R-:W-:-:S05]  /*1960*/  IMAD.SHL.U32 R2, R2, 0x40, RZ ;  /* 0x0000004002027824 */ /* 0x000fca00078e00ff */
[----:B------:R-:W-:-:S04]  /*1970*/  LOP3.LUT R2, R2, 0xffffff80, RZ, 0xc0, !PT ;  /* 0xffffff8002027812 */ /* 0x000fc800078ec0ff */
[----:B------:R-:W-:-:S13]  /*1980*/  R2UR UR9, R2 ;  /* 0x00000000020972ca */ /* 0x000fda00000e0000 */
[----:B------:R-:W-:Y:S01]  /*1990*/  ULOP3.LUT UR35, UR9, 0x40, UR35, 0xf8, !UPT ;  /* 0x0000004009237892 */ /* 0x000fe2000f8ef823 */
[----:B------:R-:W-:Y:S11]  /*19a0*/  BRA.U !UP0, `(.L_x_25) ;  /* 0x0000000108c07547 */ /* 0x000ff6000b800000 */
[----:B------:R-:W-:Y:S01]  /*19b0*/  UMOV UR16, UR21 ;  /* 0x0000001500107c82 */ /* 0x000fe20008000000 */
[----:B------:R-:W-:Y:S01]  /*19c0*/  UMOV UR17, UR23 ;  /* 0x0000001700117c82 */ /* 0x000fe20008000000 */
[----:B------:R-:W-:-:S05]  /*19d0*/  UMOV UR34, URZ ;  /* 0x000000ff00227c82 */ /* 0x000fca0008000000 */
.L_x_31:
[----:B------:R-:W-:Y:S01]  /*19e0*/  ULEA UR33, UR17, UR6, 0x3 ;  /* 0x0000000611217291 */ /* 0x000fe2000f8e18ff */
[----:B------:R-:W-:Y:S01]  /*19f0*/  @P5 MOV R3, 0xc000 ;  /* 0x0000c00000035802 */ /* 0x000fe20000000f00 */
[----:B-12-4-:R-:W-:Y:S10]  /*1a00*/  @P0 BRA `(.L_x_26) ;  /* 0x00000000000c0947 */ /* 0x016ff40003800000 */
[----:B------:R-:W-:-:S04]  /*1a10*/  SHF.L.U32 R4, R17, 0x1f, RZ ;  /* 0x0000001f11047819 */ /* 0x000fc800000006ff */
[----:B------:R-:W1:Y:S02]  /*1a20*/  SYNCS.PHASECHK.TRANS64.TRYWAIT P0, [UR33+0x40], R4 ;  /* 0x00004004ff0075a7 */ /* 0x000e640008001121 */
[----:B-1----:R-:W-:Y:S05]  /*1a30*/  @!P0 BRA `(.L_x_27) ;  /* 0x0000008000208947 */ /* 0x002fea0003800000 */
.L_x_26:
[----:B------:R2:W-:Y:S01]  /*1a40*/  @P5 SYNCS.ARRIVE.TRANS64 RZ, [UR33], R3 ;  /* 0x00000003ffff59a7 */ /* 0x0005e20008000021 */
[----:B------:R-:W-:Y:S02]  /*1a50*/  ULOP3.LUT UR8, UR22, 0x2, URZ, 0xfc, !UPT ;  /* 0x0000000216087892 */ /* 0x000fe4000f8efcff */
[----:B------:R-:W-:Y:S02]  /*1a60*/  UIADD3 UR16, UPT, UPT, UR16, 0x1, URZ ;  /* 0x0000000110107890 */ /* 0x000fe4000fffe0ff */
[----:B------:R-:W-:Y:S02]  /*1a70*/  UISETP.NE.AND UP0, UPT, UR8, 0x2, UPT ;  /* 0x000000020800788c */ /* 0x000fe4000bf05270 */
[----:B------:R-:W-:-:S07]  /*1a80*/  UISETP.NE.AND UP2, UPT, UR16, 0x1, UPT ;  /* 0x000000011000788c */ /* 0x000fce000bf45270 */
[----:B------:R-:W-:Y:S05]  /*1a90*/  BRA.U UP0, `(.L_x_28) ;  /* 0x0000000100047547 */ /* 0x000fea000b800000 */
[----:B------:R-:W-:Y:S05]  /*1aa0*/  BPT.TRAP 0x1 ;  /* 0x000000040000795c */ /* 0x000fea0000300000 */
.L_x_28:
[----:B------:R-:W-:Y:S04]  /*1ab0*/  BSSY.RECONVERGENT B0, `(.L_x_29) ;  /* 0x0000003000007945 */ /* 0x000fe80003800200 */
[----:B------:R-:W-:Y:S05]  /*1ac0*/  @!P4 BRA `(.L_x_30) ;  /* 0x000000000004c947 */ /* 0x000fea0003800000 */
[----:B------:R-:W-:Y:S05]  /*1ad0*/  BPT.TRAP 0x1 ;  /* 0x000000040000795c */ /* 0x000fea0000300000 */
.L_x_30:
[----:B------:R-:W-:Y:S05]  /*1ae0*/  BSYNC.RECONVERGENT B0 ;  /* 0x0000000000007941 */ /* 0x000fea0003800200 */
.L_x_29:
[----:B------:R-:W-:Y:S02]  /*1af0*/  UIADD3 UR23, UPT, UPT, UR17, 0x1, URZ ;  /* 0x0000000111177890 */ /* 0x000fe4000fffe0ff */
[----:B------:R-:W-:Y:S02]  /*1b00*/  ULEA UR32, UR17, UR6, 0xd ;  /* 0x0000000611207291 */ /* 0x000fe4000f8e68ff */
[----:B------:R-:W-:Y:S02]  /*1b10*/  UISETP.NE.AND UP0, UPT, UR23, 0x8, UPT ;  /* 0x000000081700788c */ /* 0x000fe4000bf05270 */
[----:B------:R-:W-:Y:S02]  /*1b20*/  UIADD3 UR28, UP1, UPT, UR14, 0x80, URZ ;  /* 0x000000800e1c7890 */ /* 0x000fe4000ff3e0ff */
[----:B------:R-:W-:Y:S02]  /*1b30*/  USEL UR9, URZ, 0x1, UP0 ;  /* 0x00000001ff097887 */ /* 0x000fe40008000000 */
[----:B------:R-:W-:-:S02]  /*1b40*/  USEL UR23, UR23, URZ, UP0 ;  /* 0x000000ff17177287 */ /* 0x000fc40008000000 */
[----:B------:R-:W-:Y:S02]  /*1b50*/  UIADD3 UR26, UP0, UPT, UR14, 0x180, URZ ;  /* 0x000001800e1a7890 */ /* 0x000fe4000ff1e0ff */
[----:B------:R-:W-:Y:S01]  /*1b60*/  ULEA UR8, UR23, UR6, 0x3 ;  /* 0x0000000617087291 */ /* 0x000fe2000f8e18ff */
[----:B------:R-:W-:Y:S01]  /*1b70*/  LOP3.LUT R17, R17, UR9, RZ, 0x3c, !PT ;  /* 0x0000000911117c12 */ /* 0x000fe2000f8e3cff */
[----:B------:R-:W-:Y:S02]  /*1b80*/  ULOP3.LUT UR33, UR33, 0xfefffff8, URZ, 0xc0, !UPT ;  /* 0xfefffff821217892 */ /* 0x000fe4000f8ec0ff */
[----:B------:R-:W-:Y:S01]  /*1b90*/  UIADD3.X UR29, UPT, UPT, URZ, UR15, URZ, UP1, !UPT ;  /* 0x0000000fff1d7290 */ /* 0x000fe20008ffe4ff */
[----:B-1----:R-:W-:Y:S01]  /*1ba0*/  SHF.L.U32 R2, R17, 0x1f, RZ ;  /* 0x0000001f11027819 */ /* 0x002fe200000006ff */
[----:B------:R-:W-:Y:S02]  /*1bb0*/  UIADD3 UR32, UPT, UPT, UR32, 0x8400, URZ ;  /* 0x0000840020207890 */ /* 0x000fe4000fffe0ff */
[----:B------:R-:W-:Y:S01]  /*1bc0*/  UIADD3.X UR27, UPT, UPT, URZ, UR15, URZ, UP0, !UPT ;  /* 0x0000000fff1b7290 */ /* 0x000fe200087fe4ff */
[----:B------:R1:W4:Y:S01]  /*1bd0*/  SYNCS.PHASECHK.TRANS64.TRYWAIT P0, [UR8+0x40], R2 ;  /* 0x00004002ff0075a7 */ /* 0x0003220008001108 */
[----:B------:R-:W-:Y:S01]  /*1be0*/  ULEA UR8, UR17, UR6, 0xe ;  /* 0x0000000611087291 */ /* 0x000fe2000f8e70ff */
[----:B------:R-:W-:Y:S01]  /*1bf0*/  UMOV UR18, 0x0 ;  /* 0x0000000000127882 */ /* 0x000fe20000000000 */
[----:B------:R-:W-:-:S02]  /*1c00*/  UMOV UR19, 0x10000000 ;  /* 0x1000000000137882 */ /* 0x000fc40000000000 */
[----:B------:R-:W-:Y:S01]  /*1c10*/  UIADD3 UR8, UPT, UPT, UR8, 0x18400, URZ ;  /* 0x0001840008087890 */ /* 0x000fe2000fffe0ff */
[----:B------:R2:W-:Y:S01]  /*1c20*/  UTMALDG.3D.2CTA [UR32], [UR28], desc[UR18] ;  /* 0x000012201c0075b4 */ /* 0x0005e20008211000 */
[----:B------:R-:W-:Y:S01]  /*1c30*/  UMOV UR10, UR34 ;  /* 0x00000022000a7c82 */ /* 0x000fe20008000000 */
[----:B------:R-:W-:Y:S01]  /*1c40*/  UMOV UR12, UR36 ;  /* 0x00000024000c7c82 */ /* 0x000fe20008000000 */
[----:B------:R-:W-:Y:S01]  /*1c50*/  UMOV UR9, UR33 ;  /* 0x0000002100097c82 */ /* 0x000fe20008000000 */
[----:B------:R-:W-:Y:S01]  /*1c60*/  UMOV UR25, UR13 ;  /* 0x0000000d00197c82 */ /* 0x000fe20008000000 */
[----:B------:R-:W-:-:S03]  /*1c70*/  UMOV UR17, UR23 ;  /* 0x0000001700117c82 */ /* 0x000fc60008000000 */
[----:B------:R1:W-:Y:S01]  /*1c80*/  UTMALDG.3D.2CTA [UR8], [UR26], desc[UR18] ;  /* 0x000012081a0075b4 */ /* 0x0003e20008211000 */
[----:B--2---:R-:W-:Y:S01]  /*1c90*/  UIADD3 UR34, UPT, UPT, UR34, 0x40, URZ ;  /* 0x0000004022227890 */ /* 0x004fe2000fffe0ff */
[----:B------:R-:W-:Y:S11]  /*1ca0*/  BRA.U UP2, `(.L_x_31) ;  /* 0xfffffffd024c7547 */ /* 0x000ff6000b83ffff */
.L_x_25:
[----:B--2-4-:R-:W-:Y:S01]  /*1cb0*/  PLOP3.LUT P0, PT, PT, PT, UP5, 0x80, 0x8 ;  /* 0x000000000008781c */ /* 0x014fe20003f0f058 */
[----:B-1----:R-:W-:Y:S01]  /*1cc0*/  ULEA UR8, UR23, UR6, 0x3 ;  /* 0x0000000617087291 */ /* 0x002fe2000f8e18ff */
[----:B------:R-:W-:Y:S01]  /*1cd0*/  SHF.L.U32 R2, R17, 0x1f, RZ ;  /* 0x0000001f11027819 */ /* 0x000fe200000006ff */
[----:B------:R-:W-:-:S10]  /*1ce0*/  UISETP.GT.AND UP0, UPT, UR7, UR5, UPT ;  /* 0x000000050700728c */ /* 0x000fd4000bf04270 */
[----:B------:R-:W-:Y:S01]  /*1cf0*/  @!P0 SYNCS.ARRIVE.TRANS64.A1T0 RZ, [UR6+0xc8], RZ ;  /* 0x0000c8ffffff89a7 */ /* 0x000fe20008100006 */
[----:B------:R1:W2:Y:S01]  /*1d00*/  SYNCS.PHASECHK.TRANS64.TRYWAIT P0, [UR8+0x40], R2 ;  /* 0x00004002ff0075a7 */ /* 0x0002a20008001108 */
[----:B------:R-:W-:Y:S05]  /*1d10*/  BRA.U !UP0, `(.L_x_32) ;  /* 0x0000000108c07547 */ /* 0x000fea000b800000 */
[----:B------:R-:W-:Y:S01]  /*1d20*/  UIADD3 UR26, UPT, UPT, UR24, UR25, URZ ;  /* 0x00000019181a7290 */ /* 0x000fe2000fffe0ff */
[----:B------:R-:W-:-:S11]  /*1d30*/  UMOV UR27, UR23 ;  /* 0x00000017001b7c82 */ /* 0x000fd60008000000 */
.L_x_38:
[----:B------:R-:W-:Y:S01]  /*1d40*/  ULEA UR17, UR27, UR6, 0x3 ;  /* 0x000000061b117291 */ /* 0x000fe2000f8e18ff */
[----:B--2---:R-:W-:Y:S01]  /*1d50*/  @P5 MOV R3, 0xc000 ;  /* 0x0000c00000035802 */ /* 0x004fe20000000f00 */
[----:B-12---:R-:W-:Y:S10]  /*1d60*/  @P0 BRA `(.L_x_33) ;  /* 0x00000000000c0947 */ /* 0x006ff40003800000 */
[----:B------:R-:W-:-:S04]  /*1d70*/  SHF.L.U32 R4, R17, 0x1f, RZ ;  /* 0x0000001f11047819 */ /* 0x000fc800000006ff */
[----:B------:R-:W2:Y:S02]  /*1d80*/  SYNCS.PHASECHK.TRANS64.TRYWAIT P0, [UR17+0x40], R4 ;  /* 0x00004004ff0075a7 */ /* 0x000ea40008001111 */
[----:B--2---:R-:W-:Y:S05]  /*1d90*/  @!P0 BRA `(.L_x_34) ;  /* 0x0000007c00608947 */ /* 0x004fea0003800000 */
.L_x_33:
[----:B------:R2:W-:Y:S01]  /*1da0*/  @P5 SYNCS.ARRIVE.TRANS64 RZ, [UR17], R3 ;  /* 0x00000003ffff59a7 */ /* 0x0005e20008000011 */
[----:B------:R-:W-:-:S04]  /*1db0*/  ULOP3.LUT UR8, UR22, 0x2, URZ, 0xfc, !UPT ;  /* 0x0000000216087892 */ /* 0x000fc8000f8efcff */
[----:B------:R-:W-:-:S09]  /*1dc0*/  UISETP.NE.AND UP0, UPT, UR8, 0x2, UPT ;  /* 0x000000020800788c */ /* 0x000fd2000bf05270 */
[----:B------:R-:W-:Y:S05]  /*1dd0*/  BRA.U UP0, `(.L_x_35) ;  /* 0x0000000100047547 */ /* 0x000fea000b800000 */
[----:B------:R-:W-:Y:S05]  /*1de0*/  BPT.TRAP 0x1 ;  /* 0x000000040000795c */ /* 0x000fea0000300000 */
.L_x_35:
[----:B------:R-:W-:Y:S04]  /*1df0*/  BSSY.RECONVERGENT B0, `(.L_x_36) ;  /* 0x0000003000007945 */ /* 0x000fe80003800200 */
[----:B------:R-:W-:Y:S05]  /*1e00*/  @!P4 BRA `(.L_x_37) ;  /* 0x000000000004c947 */ /* 0x000fea0003800000 */
[----:B------:R-:W-:Y:S05]  /*1e10*/  BPT.TRAP 0x1 ;  /* 0x000000040000795c */ /* 0x000fea0000300000 */
.L_x_37:
[----:B------:R-:W-:Y:S05]  /*1e20*/  BSYNC.RECONVERGENT B0 ;  /* 0x0000000000007941 */ /* 0x000fea0003800200 */
.L_x_36:
        /* <DEDUP_REMOVED lines=9> */
[----:B------:R-:W-:Y:S02]  /*1ec0*/  USHF.L.U32 UR18, UR25, 0x6, URZ ;  /* 0x0000000619127899 */ /* 0x000fe400080006ff */
[----:B------:R-:W-:Y:S01]  /*1ed0*/  ULOP3.LUT UR17, UR17, 0xfefffff8, URZ, 0xc0, !UPT ;  /* 0xfefffff811117892 */ /* 0x000fe2000f8ec0ff */
[----:B-1----:R-:W-:Y:S01]  /*1ee0*/  SHF.L.U32 R2, R17, 0x1f, RZ ;  /* 0x0000001f11027819 */ /* 0x002fe200000006ff */
[----:B------:R-:W-:Y:S02]  /*1ef0*/  UIADD3 UR16, UPT, UPT, UR16, 0x8400, URZ ;  /* 0x0000840010107890 */ /* 0x000fe4000fffe0ff */
[----:B------:R-:W-:Y:S01]  /*1f00*/  UIADD3.X UR33, UPT, UPT, URZ, UR15, URZ, UP1, !UPT ;  /* 0x0000000fff217290 */ /* 0x000fe20008ffe4ff */
[----:B------:R4:W1:Y:S01]  /*1f10*/  SYNCS.PHASECHK.TRANS64.TRYWAIT P0, [UR8+0x40], R2 ;  /* 0x00004002ff0075a7 */ /* 0x0008620008001108 */
[----:B------:R-:W-:-:S02]  /*1f20*/  ULEA UR8, UR27, UR6, 0xe ;  /* 0x000000061b087291 */ /* 0x000fc4000f8e70ff */
[----:B------:R-:W-:Y:S02]  /*1f30*/  UIADD3.X UR31, UPT, UPT, URZ, UR15, URZ, UP0, !UPT ;  /* 0x0000000fff1f7290 */ /* 0x000fe400087fe4ff */
[----:B------:R-:W-:Y:S01]  /*1f40*/  UIADD3 UR8, UPT, UPT, UR8, 0x18400, URZ ;  /* 0x0001840008087890 */ /* 0x000fe2000fffe0ff */
[----:B------:R-:W-:Y:S01]  /*1f50*/  UMOV UR28, 0x0 ;  /* 0x00000000001c7882 */ /* 0x000fe20000000000 */
[----:B------:R-:W-:Y:S01]  /*1f60*/  UMOV UR29, 0x10000000 ;  /* 0x10000000001d7882 */ /* 0x000fe20000000000 */
[----:B------:R-:W-:Y:S01]  /*1f70*/  UMOV UR19, UR35 ;  /* 0x0000002300137c82 */ /* 0x000fe20008000000 */
[----:B------:R-:W-:Y:S01]  /*1f80*/  UMOV UR20, UR36 ;  /* 0x0000002400147c82 */ /* 0x000fe20008000000 */
[----:B------:R-:W-:Y:S01]  /*1f90*/  UMOV UR12, UR36 ;  /* 0x00000024000c7c82 */ /* 0x000fe20008000000 */
[----:B------:R-:W-:Y:S01]  /*1fa0*/  UMOV UR9, UR17 ;  /* 0x0000001100097c82 */ /* 0x000fe20008000000 */
[----:B------:R-:W-:Y:S01]  /*1fb0*/  UMOV UR10, UR18 ;  /* 0x00000012000a7c82 */ /* 0x000fe20008000000 */
[----:B------:R4:W-:Y:S01]  /*1fc0*/  UTMALDG.3D.2CTA [UR16], [UR32], desc[UR28] ;  /* 0x00001c10200075b4 */ /* 0x0009e20008211000 */
[----:B------:R-:W-:Y:S01]  /*1fd0*/  UIADD3 UR25, UPT, UPT, UR25, 0x1, URZ ;  /* 0x0000000119197890 */ /* 0x000fe2000fffe0ff */
[----:B------:R-:W-:-:S03]  /*1fe0*/  UMOV UR27, UR23 ;  /* 0x00000017001b7c82 */ /* 0x000fc60008000000 */
[----:B------:R-:W-:Y:S01]  /*1ff0*/  UISETP.NE.AND UP0, UPT, UR25, UR26, UPT ;  /* 0x0000001a1900728c */ /* 0x000fe2000bf05270 */
[----:B------:R4:W-:Y:S08]  /*2000*/  UTMALDG.3D.2CTA [UR8], [UR30], desc[UR28] ;  /* 0x00001c081e0075b4 */ /* 0x0009f00008211000 */
[----:B----4-:R-:W-:Y:S05]  /*2010*/  BRA.U UP0, `(.L_x_38) ;  /* 0xfffffffd00487547 */ /* 0x010fea000b83ffff */
.L_x_32:
[C---:B-1----:R-:W-:Y:S01]  /*2020*/  LEA R2, R16.reuse, UR6, 0x3 ;  /* 0x0000000610027c11 */ /* 0x042fe2000f8e18ff */
[----:B------:R-:W-:Y:S01]  /*2030*/  NOP ;  /* 0x0000000000007918 */ /* 0x000fe20000000000 */
[----:B--2---:R-:W-:Y:S02]  /*2040*/  SHF.L.U32 R3, R13, 0x1f, RZ ;  /* 0x0000001f0d037819 */ /* 0x004fe400000006ff */
[----:B------:R-:W-:Y:S02]  /*2050*/  LEA R4, R16, UR6, 0x4 ;  /* 0x0000000610047c11 */ /* 0x000fe4000f8e20ff */
[----:B------:R-:W1:Y:S02]  /*2060*/  SYNCS.PHASECHK.TRANS64.TRYWAIT P0, [R2+URZ+0xd0], R3 ;  /* 0x0000d003020075a7 */ /* 0x000e6400080011ff */
[----:B-1----:R-:W-:Y:S05]  /*2070*/  @!P0 BRA `(.L_x_39) ;  /* 0x0000007800c08947 */ /* 0x002fea0003800000 */
.L_x_157:
[----:B------:R-:W2:Y:S01]  /*2080*/  LDS.128 R4, [R4+0x160] ;  /* 0x0001600004047984 */ /* 0x000ea20000000c00 */
[----:B------:R-:W-:Y:S01]  /*2090*/  ISETP.GE.AND P0, PT, R40, 0x1, PT ;  /* 0x000000012800780c */ /* 0x000fe20003f06270 */
[----:B-1----:R-:W-:Y:S01]  /*20a0*/  VIADD R2, R2, 0xe0 ;  /* 0x000000e002027836 */ /* 0x002fe20000000000 */
[----:B------:R-:W-:Y:S01]  /*20b0*/  @!PT LDS RZ, [RZ] ;  /* 0x00000000fffff984 */ /* 0x000fe20000000800 */
[----:B------:R-:W-:Y:S01]  /*20c0*/  @!PT LDS RZ, [RZ] ;  /* 0x00000000fffff984 */ /* 0x000fe20000000800 */
[----:B------:R-:W-:Y:S01]  /*20d0*/  @!PT LDS RZ, [RZ] ;  /* 0x00000000fffff984 */ /* 0x000fe20000000800 */
[----:B------:R-:W-:Y:S01]  /*20e0*/  @!PT LDS RZ, [RZ] ;  /* 0x00000000fffff984 */ /* 0x000fe20000000800 */
[----:B------:R1:W-:Y:S06]  /*20f0*/  MEMBAR.ALL.CTA ;  /* 0x0000000000007992 */ /* 0x0003ec0000008000 */
[----:B-1----:R-:W1:Y:S01]  /*2100*/  FENCE.VIEW.ASYNC.S ;  /* 0x00000000000073c6 */ /* 0x002e620000000000 */
[----:B------:R-:W-:-:S04]  /*2110*/  PRMT R2, RZ, 0x654, R2 ;  /* 0x00000654ff027816 */ /* 0x000fc80000000002 */
[----:B-1----:R1:W-:Y:S01]  /*2120*/  SYNCS.ARRIVE.TRANS64.RED.A1T0 RZ, [R2+URZ], RZ ;  /* 0x000000ff02ff79a7 */ /* 0x0023e200081004ff */
[----:B--2---:R-:W-:-:S13]  /*2130*/  LOP3.LUT P2, RZ, R6, 0x1, RZ, 0xc0, !PT ;  /* 0x0000000106ff7812 */ /* 0x004fda000784c0ff */
[----:B------:R-:W-:Y:S01]  /*2140*/  @P2 SHF.R.U32.HI R3, RZ, 0x10, R5 ;  /* 0x00000010ff032819 */ /* 0x000fe20000011605 */
[----:B------:R-:W-:Y:S01]  /*2150*/  VOTEU.ANY UP0, P2 ;  /* 0x0000000000ff7886 */ /* 0x000fe20001000100 */
[----:B------:R-:W-:Y:S02]  /*2160*/  @P2 MOV R10, R4 ;  /* 0x00000004000a2202 */ /* 0x000fe40000000f00 */
[----:B------:R-:W-:Y:S02]  /*2170*/  @P2 R2UR.BROADCAST UR8, R3 ;  /* 0x00000000030822ca */ /* 0x000fe400008e0000 */
[----:B------:R-:W-:-:S11]  /*2180*/  @P2 LOP3.LUT R9, R5, 0xffff, RZ, 0xc0, !PT ;  /* 0x0000ffff05092812 */ /* 0x000fd600078ec0ff */
[----:B------:R-:W-:Y:S01]  /*2190*/  @UP0 UMOV UR36, UR8 ;  /* 0x0000000800240c82 */ /* 0x000fe20008000000 */
[----:B-1----:R-:W-:Y:S05]  /*21a0*/  @!P0 BRA `(.L_x_40) ;  /* 0x0000000000b88947 */ /* 0x002fea0003800000 */
[----:B------:R-:W3:Y:S01]  /*21b0*/  LDC.64 R4, c[0x0][0xb18] ;  /* 0x0002c600ff047b82 */ /* 0x000ee20000000a00 */
[----:B------:R-:W-:-:S07]  /*21c0*/  ISETP.NE.AND P3, PT, R40, 0x1, PT ;  /* 0x000000012800780c */ /* 0x000fce0003f65270 */
[----:B------:R-:W1:Y:S08]  /*21d0*/  LDC.64 R6, c[0x0][0xb10] ;  /* 0x0002c400ff067b82 */ /* 0x000e700000000a00 */
[----:B------:R-:W2:Y:S08]  /*21e0*/  LDC R14, c[0x0][0xb20] ;  /* 0x0002c800ff0e7b82 */ /* 0x000eb00000000800 */
[----:B------:R-:W4:Y:S01]  /*21f0*/  LDC R15, c[0x0][0xb0c] ;  /* 0x0002c300ff0f7b82 */ /* 0x000f220000000800 */
[----:B---3--:R-:W-:Y:S01]  /*2200*/  IMAD.HI.U32 R21, R0, R5, RZ ;  /* 0x0000000500157227 */ /* 0x008fe200078e00ff */
[----:B------:R-:W-:-:S03]  /*2210*/  ISETP.NE.AND P0, PT, R4, 0x1, PT ;  /* 0x000000010400780c */ /* 0x000fc60003f05270 */
[----:B------:R-:W-:-:S03]  /*2220*/  IMAD.HI.U32 R5, R9, R5, RZ ;  /* 0x0000000509057227 */ /* 0x000fc600078e00ff */
[----:B------:R-:W3:Y:S01]  /*2230*/  LDC.64 R2, c[0x0][0xb28] ;  /* 0x0002ca00ff027b82 */ /* 0x000ee20000000a00 */
[----:B-1----:R-:W-:-:S04]  /*2240*/  IMAD.HI.U32 R22, R8, R6, RZ ;  /* 0x0000000608167227 */ /* 0x002fc800078e00ff */
[----:B------:R-:W-:Y:S01]  /*2250*/  IMAD.HI.U32 R23, R10, R6, RZ ;  /* 0x000000060a177227 */ /* 0x000fe200078e00ff */
[----:B------:R-:W-:Y:S02]  /*2260*/  SHF.R.U32.HI R22, RZ, R7, R22 ;  /* 0x00000007ff167219 */ /* 0x000fe40000011616 */
[-C--:B--2---:R-:W-:Y:S02]  /*2270*/  SHF.R.U32.HI R21, RZ, R14.reuse, R21 ;  /* 0x0000000eff157219 */ /* 0x084fe40000011615 */
[----:B------:R-:W-:Y:S02]  /*2280*/  SHF.R.U32.HI R5, RZ, R14, R5 ;  /* 0x0000000eff057219 */ /* 0x000fe40000011605 */
[----:B------:R-:W-:Y:S02]  /*2290*/  SEL R21, R0, R21, !P0 ;  /* 0x0000001500157207 */ /* 0x000fe40004000000 */
[----:B------:R-:W-:Y:S02]  /*22a0*/  SHF.R.U32.HI R23, RZ, R7, R23 ;  /* 0x00000007ff177219 */ /* 0x000fe40000011617 */
[----:B----4-:R-:W-:-:S02]  /*22b0*/  ISETP.NE.AND P1, PT, R15, 0x1, PT ;  /* 0x000000010f00780c */ /* 0x010fc40003f25270 */
[----:B------:R-:W-:Y:S02]  /*22c0*/  SEL R5, R9, R5, !P0 ;  /* 0x0000000509057207 */ /* 0x000fe40004000000 */
[----:B------:R-:W-:Y:S02]  /*22d0*/  SEL R22, R8, R22, !P1 ;  /* 0x0000001608167207 */ /* 0x000fe40004800000 */
[----:B------:R-:W-:Y:S01]  /*22e0*/  SEL R23, R10, R23, !P1 ;  /* 0x000000170a177207 */ /* 0x000fe20004800000 */
[----:B---3--:R-:W-:-:S04]  /*22f0*/  IMAD.HI.U32 R20, R21, R2, RZ ;  /* 0x0000000215147227 */ /* 0x008fc800078e00ff */
        /* <DEDUP_REMOVED lines=10> */
[----:B------:R-:W-:-:S04]  /*23a0*/  @!P0 IMAD.HI.U32 R7, R23, R2, RZ ;  /* 0x0000000217078227 */ /* 0x000fc800078e00ff */
[----:B------:R-:W-:Y:S01]  /*23b0*/  IMAD.MOV R2, RZ, RZ, -R6 ;  /* 0x000000ffff027224 */ /* 0x000fe200078e0a06 */
[----:B------:R-:W-:Y:S02]  /*23c0*/  @!P0 SHF.R.U32.HI R3, RZ, R3, R7 ;  /* 0x00000003ff038219 */ /* 0x000fe40000011607 */
[----:B------:R-:W-:Y:S01]  /*23d0*/  IADD3 R7, PT, PT, -R5, RZ, RZ ;  /* 0x000000ff05077210 */ /* 0x000fe20007ffe1ff */
[----:B------:R-:W-:Y:S01]  /*23e0*/  IMAD R2, R40, R2, R5 ;  /* 0x0000000228027224 */ /* 0x000fe200078e0205 */
        /* <DEDUP_REMOVED lines=10> */
.L_x_40:
[----:B------:R-:W1:Y:S02]  /*2490*/  LDCU UR8, c[0x0][0xb30] ;  /* 0x00016600ff0877ac */ /* 0x000e640008000800 */
[----:B-1----:R-:W-:-:S09]  /*24a0*/  UISETP.NE.AND UP0, UPT, UR8, 0x1, UPT ;  /* 0x000000010800788c */ /* 0x002fd2000bf05270 */
[----:B------:R-:W-:Y:S05]  /*24b0*/  BRA.U UP0, `(.L_x_41) ;  /* 0x0000000100407547 */ /* 0x000fea000b800000 */
[----:B------:R-:W1:Y:S08]  /*24c0*/  LDC.64 R4, c[0x0][0xb10] ;  /* 0x0002c400ff047b82 */ /* 0x000e700000000a00 */
[----:B------:R-:W2:Y:S08]  /*24d0*/  LDC.64 R2, c[0x0][0xb18] ;  /* 0x0002c600ff027b82 */ /* 0x000eb00000000a00 */
[----:B------:R-:W4:Y:S08]  /*24e0*/  LDC R6, c[0x0][0xb20] ;  /* 0x0002c800ff067b82 */ /* 0x000f300000000800 */
[----:B------:R-:W3:Y:S01]  /*24f0*/  LDC R7, c[0x0][0xb0c] ;  /* 0x0002c300ff077b82 */ /* 0x000ee20000000800 */
[----:B-1----:R-:W-:-:S05]  /*2500*/  IMAD.HI.U32 R4, R10, R4, RZ ;  /* 0x000000040a047227 */ /* 0x002fca00078e00ff */
[----:B------:R-:W-:Y:S01]  /*2510*/  SHF.R.U32.HI R4, RZ, R5, R4 ;  /* 0x00000005ff047219 */ /* 0x000fe20000011604 */
[----:B--2---:R-:W-:Y:S01]  /*2520*/  IMAD.HI.U32 R3, R9, R3, RZ ;  /* 0x0000000309037227 */ /* 0x004fe200078e00ff */
[----:B------:R-:W-:-:S04]  /*2530*/  ISETP.NE.AND P0, PT, R2, 0x1, PT ;  /* 0x000000010200780c */ /* 0x000fc80003f05270 */
[----:B----4-:R-:W-:-:S04]  /*2540*/  SHF.R.U32.HI R3, RZ, R6, R3 ;  /* 0x00000006ff037219 */ /* 0x010fc80000011603 */
[----:B------:R-:W-:Y:S02]  /*2550*/  SEL R3, R9, R3, !P0 ;  /* 0x0000000309037207 */ /* 0x000fe40004000000 */
[----:B---3--:R-:W-:-:S04]  /*2560*/  ISETP.NE.AND P1, PT, R7, 0x1, PT ;  /* 0x000000010700780c */ /* 0x008fc80003f25270 */
[----:B------:R-:W-:-:S05]  /*2570*/  SEL R4, R10, R4, !P1 ;  /* 0x000000040a047207 */ /* 0x000fca0004800000 */
[----:B------:R-:W-:Y:S02]  /*2580*/  IMAD.IADD R5, R3, 0x1, -R4 ;  /* 0x0000000103057824 */ /* 0x000fe400078e0a04 */
[----:B------:R-:W-:Y:S02]  /*2590*/  IMAD.IADD R3, R4, 0x1, -R3 ;  /* 0x0000000104037824 */ /* 0x000fe400078e0a03 */
[----:B------:R-:W-:Y:S02]  /*25a0*/  IMAD R10, R5, R7, R10 ;  /* 0x00000007050a7224 */ /* 0x000fe400078e020a */
[----:B------:R-:W-:-:S07]  /*25b0*/  IMAD R9, R3, R2, R9 ;  /* 0x0000000203097224 */ /* 0x000fce00078e0209 */
.L_x_41:
[----:B------:R-:W-:Y:S01]  /*25c0*/  VIADD R16, R16, 0x1 ;  /* 0x0000000110107836 */ /* 0x000fe20000000000 */
[----:B------:R-:W-:Y:S01]  /*25d0*/  UPLOP3.LUT UP5, UPT, UPT, UPT, UPT, 0x80, 0x8 ;  /* 0x000000000008789c */ /* 0x000fe20003faf070 */
[----:B------:R-:W-:Y:S02]  /*25e0*/  IMAD.IADD R14, R10, 0x1, R95 ;  /* 0x000000010a0e7824 */ /* 0x000fe400078e025f */
[----:B------:R-:W-:Y:S01]  /*25f0*/  IMAD.IADD R15, R9, 0x1, R94 ;  /* 0x00000001090f7824 */ /* 0x000fe200078e025e */
[----:B------:R-:W-:-:S04]  /*2600*/  ISETP.NE.AND P0, PT, R16, 0x2, PT ;  /* 0x000000021000780c */ /* 0x000fc80003f05270 */
[----:B------:R-:W-:Y:S02]  /*2610*/  SEL R2, RZ, 0x1, P0 ;  /* 0x00000001ff027807 */ /* 0x000fe40000000000 */
[----:B------:R-:W-:Y:S02]  /*2620*/  SEL R16, R16, RZ, P0 ;  /* 0x000000ff10107207 */ /* 0x000fe40000000000 */
[----:B------:R-:W-:Y:S01]  /*2630*/  LOP3.LUT R13, R13, R2, RZ, 0x3c, !PT ;  /* 0x000000020d0d7212 */ /* 0x000fe200078e3cff */
[----:B------:R-:W-:Y:S06]  /*2640*/  @P2 BRA `(.L_x_42) ;  /* 0xfffffff000542947 */ /* 0x000fec000383ffff */
[----:B------:R-:W-:Y:S01]  /*2650*/  UIADD3 UR6, UPT, UPT, UR6, 0x40, URZ ;  /* 0x0000004006067890 */ /* 0x000fe2000fffe0ff */
[----:B------:R-:W-:-:S03]  /*2660*/  SHF.L.U32 R2, R17, 0x1f, RZ ;  /* 0x0000001f11027819 */ /* 0x000fc600000006ff */
[----:B------:R-:W-:-:S09]  /*2670*/  ULEA UR4, UR23, UR6, 0x3 ;  /* 0x0000000617047291 */ /* 0x000fd2000f8e18ff */
[----:B------:R-:W1:Y:S02]  /*2680*/  SYNCS.PHASECHK.TRANS64.TRYWAIT P0, [UR4], R2 ;  /* 0x00000002ff0075a7 */ /* 0x000e640008001104 */
[----:B-1----:R-:W-:Y:S05]  /*2690*/  @!P0 BRA `(.L_x_43) ;  /* 0x00000074004c8947 */ /* 0x002fea0003800000 */
.L_x_159:
[----:B------:R-:W-:-:S04]  /*26a0*/  UIADD3 UR5, UPT, UPT, UR23, 0x1, URZ ;  /* 0x0000000117057890 */ /* 0x000fc8000fffe0ff */
[----:B------:R-:W-:-:S04]  /*26b0*/  UISETP.NE.AND UP0, UPT, UR5, 0x8, UPT ;  /* 0x000000080500788c */ /* 0x000fc8000bf05270 */
[----:B------:R-:W-:Y:S02]  /*26c0*/  USEL UR7, URZ, 0x1, UP0 ;  /* 0x00000001ff077887 */ /* 0x000fe40008000000 */
[----:B------:R-:W-:-:S04]  /*26d0*/  USEL UR5, UR5, URZ, UP0 ;  /* 0x000000ff05057287 */ /* 0x000fc80008000000 */
[----:B------:R-:W-:Y:S01]  /*26e0*/  ULEA UR4, UR5, UR6, 0x3 ;  /* 0x0000000605047291 */ /* 0x000fe2000f8e18ff */
[----:B-1----:R-:W-:-:S04]  /*26f0*/  LOP3.LUT R2, R17, UR7, RZ, 0x3c, !PT ;  /* 0x0000000711027c12 */ /* 0x002fc8000f8e3cff */
[----:B------:R-:W-:-:S04]  /*2700*/  SHF.L.U32 R3, R2, 0x1f, RZ ;  /* 0x0000001f02037819 */ /* 0x000fc800000006ff */
[----:B------:R-:W1:Y:S02]  /*2710*/  SYNCS.PHASECHK.TRANS64.TRYWAIT P0, [UR4], R3 ;  /* 0x00000003ff0075a7 */ /* 0x000e640008001104 */
[----:B-1----:R-:W-:Y:S05]  /*2720*/  @!P0 BRA `(.L_x_44) ;  /* 0x0000007400408947 */ /* 0x002fea0003800000 */
.L_x_161:
[----:B------:R-:W-:-:S04]  /*2730*/  UIADD3 UR5, UPT, UPT, UR5, 0x1, URZ ;  /* 0x0000000105057890 */ /* 0x000fc8000fffe0ff */
[----:B------:R-:W-:-:S04]  /*2740*/  UISETP.NE.AND UP0, UPT, UR5, 0x8, UPT ;  /* 0x000000080500788c */ /* 0x000fc8000bf05270 */
[----:B------:R-:W-:Y:S02]  /*2750*/  USEL UR7, URZ, 0x1, UP0 ;  /* 0x00000001ff077887 */ /* 0x000fe40008000000 */
[----:B------:R-:W-:-:S04]  /*2760*/  USEL UR5, UR5, URZ, UP0 ;  /* 0x000000ff05057287 */ /* 0x000fc80008000000 */
[----:B------:R-:W-:Y:S01]  /*2770*/  ULEA UR4, UR5, UR6, 0x3 ;  /* 0x0000000605047291 */ /* 0x000fe2000f8e18ff */
[----:B------:R-:W-:-:S04]  /*2780*/  LOP3.LUT R2, R2, UR7, RZ, 0x3c, !PT ;  /* 0x0000000702027c12 */ /* 0x000fc8000f8e3cff */
[----:B-1----:R-:W-:-:S04]  /*2790*/  SHF.L.U32 R3, R2, 0x1f, RZ ;  /* 0x0000001f02037819 */ /* 0x002fc800000006ff */
[----:B------:R-:W1:Y:S02]  /*27a0*/  SYNCS.PHASECHK.TRANS64.TRYWAIT P0, [UR4], R3 ;  /* 0x00000003ff0075a7 */ /* 0x000e640008001104 */
[----:B-1----:R-:W-:Y:S05]  /*27b0*/  @!P0 BRA `(.L_x_45) ;  /* 0x0000007400348947 */ /* 0x002fea0003800000 */
.L_x_163:
        /* <DEDUP_REMOVED lines=9> */
.L_x_165:
        /* <DEDUP_REMOVED lines=9> */
.L_x_167:
        /* <DEDUP_REMOVED lines=9> */
.L_x_169:
        /* <DEDUP_REMOVED lines=9> */
.L_x_171:
[----:B------:R-:W-:-:S04]  /*2a00*/  UIADD3 UR5, UPT, UPT, UR5, 0x1, URZ ;  /* 0x0000000105057890 */ /* 0x000fc8000fffe0ff */
[----:B------:R-:W-:-:S04]  /*2a10*/  UISETP.NE.AND UP0, UPT, UR5, 0x8, UPT ;  /* 0x000000080500788c */ /* 0x000fc8000bf05270 */
[----:B------:R-:W-:Y:S02]  /*2a20*/  USEL UR4, URZ, 0x1, UP0 ;  /* 0x00000001ff047887 */ /* 0x000fe40008000000 */
[----:B------:R-:W-:-:S04]  /*2a30*/  USEL UR5, UR5, URZ, UP0 ;  /* 0x000000ff05057287 */ /* 0x000fc80008000000 */
[----:B------:R-:W-:Y:S01]  /*2a40*/  ULEA UR5, UR5, UR6, 0x3 ;  /* 0x0000000605057291 */ /* 0x000fe2000f8e18ff */
[----:B------:R-:W-:-:S04]  /*2a50*/  LOP3.LUT R2, R2, UR4, RZ, 0x3c, !PT ;  /* 0x0000000402027c12 */ /* 0x000fc8000f8e3cff */
[----:B------:R-:W-:Y:S01]  /*2a60*/  SHF.L.U32 R2, R2, 0x1f, RZ ;  /* 0x0000001f02027819 */ /* 0x000fe200000006ff */
[----:B-1-3--:R-:W-:-:S07]  /*2a70*/  IMAD.U32 R0, RZ, RZ, UR5 ;  /* 0x00000005ff007e24 */ /* 0x00afce000f8e00ff */
.L_x_50:
[----:B-1----:R1:W2:Y:S02]  /*2a80*/  SYNCS.PHASECHK.TRANS64.TRYWAIT P0, [R0+URZ], R2 ;  /* 0x00000002000075a7 */ /* 0x0022a400080011ff */
[----:B--2---:R-:W-:Y:S05]  /*2a90*/  @!P0 NANOSLEEP.SYNCS 0x989680 ;  /* 0x009896800000895d */ /* 0x004fea0003900000 */
[----:B------:R-:W2:Y:S02]  /*2aa0*/  @!P0 SYNCS.PHASECHK.TRANS64 P0, [R0+URZ], R2 ;  /* 0x00000002000085a7 */ /* 0x000ea400080010ff */
[----:B--2---:R-:W-:Y:S05]  /*2ab0*/  @P0 EXIT ;  /* 0x000000000000094d */ /* 0x004fea0003800000 */
[----:B------:R-:W-:Y:S05]  /*2ac0*/  BRA `(.L_x_50) ;  /* 0xfffffffc00ec7947 */ /* 0x000fea000383ffff */
.L_x_22:
[----:B------:R-:W-:-:S04]  /*2ad0*/  UISETP.NE.AND UP1, UPT, UR37, URZ, UPT ;  /* 0x000000ff2500728c */ /* 0x000fc8000bf25270 */
[----:B------:R-:W-:-:S09]  /*2ae0*/  UISETP.NE.OR UP1, UPT, UR10, 0x1, UP1 ;  /* 0x000000010a00788c */ /* 0x000fd20008f25670 */
[----:B------:R-:W-:Y:S05]  /*2af0*/  BRA.U UP1, `(.L_x_51) ;  /* 0x00000005014c7547 */ /* 0x000fea000b800000 */
[----:B------:R-:W-:Y:S01]  /*2b00*/  HFMA2 R11, -RZ, RZ, 0, 0 ;  /* 0x00000000ff0b7431 */ /* 0x000fe200000001ff */
[----:B------:R-:W-:Y:S01]  /*2b10*/  ISETP.GE.U32.AND P2, PT, R10, 0x2, PT ;  /* 0x000000020a00780c */ /* 0x000fe20003f46070 */
[----:B------:R-:W-:Y:S01]  /*2b20*/  IMAD.MOV.U32 R12, RZ, RZ, 0x1 ;  /* 0x00000001ff0c7424 */ /* 0x000fe200078e00ff */
[----:B------:R-:W-:Y:S01]  /*2b30*/  CS2R R8, SRZ ;  /* 0x0000000000087805 */ /* 0x000fe2000001ff00 */
[----:B------:R-:W-:Y:S01]  /*2b40*/  IMAD.MOV.U32 R3, RZ, RZ, RZ ;  /* 0x000000ffff037224 */ /* 0x000fe200078e00ff */
[----:B------:R-:W-:Y:S01]  /*2b50*/  UMOV UR4, 0x400 ;  /* 0x0000040000047882 */ /* 0x000fe20000000000 */
[----:B------:R-:W-:Y:S01]  /*2b60*/  UMOV UR6, URZ ;  /* 0x000000ff00067c82 */ /* 0x000fe20008000000 */
[----:B------:R-:W-:-:S12]  /*2b70*/  ULEA UR37, UR37, UR4, 0x18 ;  /* 0x0000000425257291 */ /* 0x000fd8000f8ec0ff */
.L_x_55:
[----:B------:R-:W-:Y:S02]  /*2b80*/  LEA R0, R3, UR37, 0x3 ;  /* 0x0000002503007c11 */ /* 0x000fe4000f8e18ff */
[----:B------:R-:W-:-:S03]  /*2b90*/  SHF.L.U32 R4, R8, 0x1f, RZ ;  /* 0x0000001f08047819 */ /* 0x000fc600000006ff */
[----:B------:R-:W-:Y:S01]  /*2ba0*/  VIADD R5, R0, 0x140 ;  /* 0x0000014000057836 */ /* 0x000fe20000000000 */
[----:B------:R-:W1:Y:S02]  /*2bb0*/  SYNCS.PHASECHK.TRANS64.TRYWAIT P0, [R0+URZ+0x130], R4 ;  /* 0x00013004000075a7 */ /* 0x000e6400080011ff */
[----:B-1----:R-:W-:Y:S05]  /*2bc0*/  @!P0 BRA `(.L_x_52) ;  /* 0x0000007000a88947 */ /* 0x002fea0003800000 */
.L_x_172:
[----:B------:R-:W-:Y:S01]  /*2bd0*/  ULEA UR5, UR6, UR37, 0x3 ;  /* 0x0000002506057291 */ /* 0x000fe2000f8e18ff */
[----:B-1----:R-:W-:Y:S01]  /*2be0*/  PRMT R0, RZ, 0x654, R5 ;  /* 0x00000654ff007816 */ /* 0x002fe20000000005 */
[----:B------:R-:W-:Y:S01]  /*2bf0*/  @!P2 IMAD.MOV.U32 R4, RZ, RZ, 0x10 ;  /* 0x00000010ff04a424 */ /* 0x000fe200078e00ff */
[----:B------:R-:W-:Y:S01]  /*2c00*/  SHF.L.U32 R5, R12, 0x1f, RZ ;  /* 0x0000001f0c057819 */ /* 0x000fe200000006ff */
[----:B------:R-:W-:Y:S01]  /*2c10*/  UIADD3 UR4, UPT, UPT, UR5, 0xd0, URZ ;  /* 0x000000d005047890 */ /* 0x000fe2000fffe0ff */
[----:B------:R1:W-:Y:S05]  /*2c20*/  SYNCS.ARRIVE.TRANS64.RED.A1T0 RZ, [R0+URZ], RZ ;  /* 0x000000ff00ff79a7 */ /* 0x0003ea00081004ff */
[----:B------:R-:W-:Y:S01]  /*2c30*/  IMAD.U32 R6, RZ, RZ, UR4 ;  /* 0x00000004ff067e24 */ /* 0x000fe2000f8e00ff */
[----:B------:R-:W2:Y:S04]  /*2c40*/  SYNCS.PHASECHK.TRANS64.TRYWAIT P0, [UR5+0xe0], R5 ;  /* 0x0000e005ff0075a7 */ /* 0x000ea80008001105 */
[----:B------:R-:W-:Y:S01]  /*2c50*/  PRMT R6, R10, 0x654, R6 ;  /* 0x000006540a067816 */ /* 0x000fe20000000006 */
[----:B-12---:R-:W-:Y:S06]  /*2c60*/  @!P0 BRA `(.L_x_53) ;  /* 0x0000007000948947 */ /* 0x006fec0003800000 */
.L_x_174:
[----:B------:R-:W-:Y:S01]  /*2c70*/  ULEA UR4, UR6, UR37, 0x4 ;  /* 0x0000002506047291 */ /* 0x000fe2000f8e20ff */
[----:B------:R-:W-:Y:S01]  /*2c80*/  SEL R2, R6, R2, !P2 ;  /* 0x0000000206027207 */ /* 0x000fe20005000000 */
[----:B------:R-:W-:Y:S01]  /*2c90*/  UIADD3 UR5, UPT, UPT, UR5, 0xd0, URZ ;  /* 0x000000d005057890 */ /* 0x000fe2000fffe0ff */
[----:B-1----:R-:W-:Y:S01]  /*2ca0*/  LEA R0, R11, UR37, 0x3 ;  /* 0x000000250b007c11 */ /* 0x002fe2000f8e18ff */
[----:B------:R-:W-:Y:S01]  /*2cb0*/  UIADD3 UR4, UPT, UPT, UR4, 0x160, URZ ;  /* 0x0000016004047890 */ /* 0x000fe2000fffe0ff */
[----:B------:R1:W-:Y:S01]  /*2cc0*/  @!P2 SYNCS.ARRIVE.TRANS64.RED RZ, [R2+URZ], R4 ;  /* 0x0000000402ffa9a7 */ /* 0x0003e200080004ff */
[----:B------:R-:W-:Y:S01]  /*2cd0*/  UIADD3 UR6, UPT, UPT, UR6, 0x1, URZ ;  /* 0x0000000106067890 */ /* 0x000fe2000fffe0ff */
[----:B------:R-:W-:-:S03]  /*2ce0*/  VIADD R3, R3, 0x1 ;  /* 0x0000000103037836 */ /* 0x000fc60000000000 */
[----:B------:R-:W-:Y:S02]  /*2cf0*/  UISETP.NE.AND UP0, UPT, UR6, 0x2, UPT ;  /* 0x000000020600788c */ /* 0x000fe4000bf05270 */
[----:B------:R-:W-:Y:S01]  /*2d00*/  ISETP.NE.AND P0, PT, R3, 0x2, PT ;  /* 0x000000020300780c */ /* 0x000fe20003f05270 */
[----:B------:R-:W-:Y:S06]  /*2d10*/  UGETNEXTWORKID.BROADCAST [UR4], [UR5] ;  /* 0x00000000040073ca */ /* 0x000fec0008000100 */
[----:B------:R-:W-:Y:S02]  /*2d20*/  USEL UR4, URZ, 0x1, UP0 ;  /* 0x00000001ff047887 */ /* 0x000fe40008000000 */
[----:B------:R-:W-:-:S04]  /*2d30*/  USEL UR6, UR6, URZ, UP0 ;  /* 0x000000ff06067287 */ /* 0x000fc80008000000 */
[----:B------:R-:W-:Y:S02]  /*2d40*/  LOP3.LUT R12, R12, UR4, RZ, 0x3c, !PT ;  /* 0x000000040c0c7c12 */ /* 0x000fe4000f8e3cff */
[----:B-1----:R-:W-:-:S04]  /*2d50*/  SHF.L.U32 R4, R9, 0x1f, RZ ;  /* 0x0000001f09047819 */ /* 0x002fc800000006ff */
[----:B------:R-:W1:Y:S02]  /*2d60*/  SYNCS.PHASECHK.TRANS64.TRYWAIT P1, [R0+URZ+0xd0], R4 ;  /* 0x0000d004000075a7 */ /* 0x000e6400080211ff */
[----:B-1----:R-:W-:Y:S05]  /*2d70*/  @!P1 BRA `(.L_x_54) ;  /* 0x0000007000689947 */ /* 0x002fea0003800000 */
.L_x_175:
[----:B-1----:R-:W-:Y:S01]  /*2d80*/  LEA R4, R11, UR37, 0x4 ;  /* 0x000000250b047c11 */ /* 0x002fe2000f8e20ff */
[----:B------:R-:W-:Y:S01]  /*2d90*/  VIADD R0, R0, 0xe0 ;  /* 0x000000e000007836 */ /* 0x000fe20000000000 */
[----:B------:R-:W-:Y:S01]  /*2da0*/  SEL R3, R3, RZ, P0 ;  /* 0x000000ff03037207 */ /* 0x000fe20000000000 */
[----:B------:R-:W-:-:S03]  /*2db0*/  VIADD R11, R11, 0x1 ;  /* 0x000000010b0b7836 */ /* 0x000fc60000000000 */
[----:B------:R-:W1:Y:S01]  /*2dc0*/  LDS.128 R4, [R4+0x160] ;  /* 0x0001600004047984 */ /* 0x000e620000000c00 */
[----:B------:R-:W-:Y:S02]  /*2dd0*/  PRMT R0, RZ, 0x654, R0 ;  /* 0x00000654ff007816 */ /* 0x000fe40000000000 */
[C---:B------:R-:W-:Y:S01]  /*2de0*/  ISETP.NE.AND P1, PT, R11.reuse, 0x2, PT ;  /* 0x000000020b00780c */ /* 0x040fe20003f25270 */
[----:B------:R-:W-:Y:S01]  /*2df0*/  @!PT LDS RZ, [RZ] ;  /* 0x00000000fffff984 */ /* 0x000fe20000000800 */
[----:B------:R-:W-:Y:S01]  /*2e00*/  @!PT LDS RZ, [RZ] ;  /* 0x00000000fffff984 */ /* 0x000fe20000000800 */
[----:B------:R-:W-:Y:S01]  /*2e10*/  @!PT LDS RZ, [RZ] ;  /* 0x00000000fffff984 */ /* 0x000fe20000000800 */
[----:B------:R-:W-:Y:S01]  /*2e20*/  @!PT LDS RZ, [RZ] ;  /* 0x00000000fffff984 */ /* 0x000fe20000000800 */
[----:B------:R2:W-:Y:S06]  /*2e30*/  MEMBAR.ALL.CTA ;  /* 0x0000000000007992 */ /* 0x0005ec0000008000 */
[----:B--2---:R-:W2:Y:S01]  /*2e40*/  FENCE.VIEW.ASYNC.S ;  /* 0x00000000000073c6 */ /* 0x004ea20000000000 */
[----:B------:R-:W-:Y:S01]  /*2e50*/  SEL R11, R11, RZ, P1 ;  /* 0x000000ff0b0b7207 */ /* 0x000fe20000800000 */
[----:B--2---:R2:W-:Y:S01]  /*2e60*/  SYNCS.ARRIVE.TRANS64.RED.A1T0 RZ, [R0+URZ], RZ ;  /* 0x000000ff00ff79a7 */ /* 0x0045e200081004ff */
[----:B-1----:R-:W-:-:S02]  /*2e70*/  LOP3.LUT P3, RZ, R6, 0x1, RZ, 0xc0, !PT ;  /* 0x0000000106ff7812 */ /* 0x002fc4000786c0ff */
[----:B------:R-:W-:-:S04]  /*2e80*/  SEL R4, RZ, 0x1, P1 ;  /* 0x00000001ff047807 */ /* 0x000fc80000800000 */
[----:B------:R-:W-:Y:S02]  /*2e90*/  LOP3.LUT R9, R9, R4, RZ, 0x3c, !PT ;  /* 0x0000000409097212 */ /* 0x000fe400078e3cff */
[----:B--2---:R-:W-:-:S04]  /*2ea0*/  SEL R0, RZ, 0x1, P0 ;  /* 0x00000001ff007807 */ /* 0x004fc80000000000 */
[----:B------:R-:W-:Y:S01]  /*2eb0*/  LOP3.LUT R8, R8, R0, RZ, 0x3c, !PT ;  /* 0x0000000008087212 */ /* 0x000fe200078e3cff */
[----:B------:R-:W-:Y:S06]  /*2ec0*/  @P3 BRA `(.L_x_55) ;  /* 0xfffffffc002c3947 */ /* 0x000fec000383ffff */
[----:B------:R-:W-:Y:S01]  /*2ed0*/  ULEA UR5, UR6, UR37, 0x3 ;  /* 0x0000002506057291 */ /* 0x000fe2000f8e18ff */
[----:B------:R-:W-:-:S08]  /*2ee0*/  SHF.L.U32 R2, R12, 0x1f, RZ ;  /* 0x0000001f0c027819 */ /* 0x000fd000000006ff */
[----:B------:R-:W1:Y:S02]  /*2ef0*/  SYNCS.PHASECHK.TRANS64 P0, [UR5+0xe0], R2 ;  /* 0x0000e002ff0075a7 */ /* 0x000e640008001005 */
[----:B-1----:R-:W-:Y:S05]  /*2f00*/  @P0 BRA `(.L_x_56) ;  /* 0x0000000000080947 */ /* 0x002fea0003800000 */
[----:B------:R-:W1:Y:S02]  /*2f10*/  SYNCS.PHASECHK.TRANS64.TRYWAIT P0, [UR5+0xe0], R2 ;  /* 0x0000e002ff0075a7 */ /* 0x000e640008001105 */
[----:B-1----:R-:W-:Y:S05]  /*2f20*/  @!P0 BRA `(.L_x_57) ;  /* 0x0000007000108947 */ /* 0x002fea0003800000 */
.L_x_56:
[----:B------:R-:W-:-:S04]  /*2f30*/  UIADD3 UR4, UPT, UPT, UR6, 0x1, URZ ;  /* 0x0000000106047890 */ /* 0x000fc8000fffe0ff */
[----:B------:R-:W-:-:S04]  /*2f40*/  UISETP.NE.AND UP0, UPT, UR4, 0x2, UPT ;  /* 0x000000020400788c */ /* 0x000fc8000bf05270 */
[----:B------:R-:W-:Y:S02]  /*2f50*/  USEL UR7, URZ, 0x1, UP0 ;  /* 0x00000001ff077887 */ /* 0x000fe40008000000 */
[----:B------:R-:W-:-:S04]  /*2f60*/  USEL UR4, UR4, URZ, UP0 ;  /* 0x000000ff04047287 */ /* 0x000fc80008000000 */
[----:B------:R-:W-:Y:S01]  /*2f70*/  ULEA UR4, UR4, UR37, 0x3 ;  /* 0x0000002504047291 */ /* 0x000fe2000f8e18ff */
[----:B-1----:R-:W-:-:S04]  /*2f80*/  LOP3.LUT R2, R12, UR7, RZ, 0x3c, !PT ;  /* 0x000000070c027c12 */ /* 0x002fc8000f8e3cff */
[----:B------:R-:W-:-:S04]  /*2f90*/  SHF.L.U32 R0, R2, 0x1f, RZ ;  /* 0x0000001f02007819 */ /* 0x000fc800000006ff */
[----:B------:R-:W1:Y:S02]  /*2fa0*/  SYNCS.PHASECHK.TRANS64 P0, [UR4+0xe0], R0 ;  /* 0x0000e000ff0075a7 */ /* 0x000e640008001004 */
[----:B-1----:R-:W-:Y:S05]  /*2fb0*/  @P0 EXIT ;  /* 0x000000000000094d */ /* 0x002fea0003800000 */
[----:B------:R-:W-:Y:S02]  /*2fc0*/  SHF.L.U32 R2, R2, 0x1f, RZ ;  /* 0x0000001f02027819 */ /* 0x000fe400000006ff */
[----:B------:R-:W-:-:S07]  /*2fd0*/  MOV R0, UR4 ;  /* 0x0000000400007c02 */ /* 0x000fce0008000f00 */
.L_x_58:
[----:B-1----:R1:W2:Y:S02]  /*2fe0*/  SYNCS.PHASECHK.TRANS64.TRYWAIT P0, [R0+URZ+0xe0], R2 ;  /* 0x0000e002000075a7 */ /* 0x0022a400080011ff */
[----:B--2---:R-:W-:Y:S05]  /*2ff0*/  @!P0 NANOSLEEP.SYNCS 0x989680 ;  /* 0x009896800000895d */ /* 0x004fea0003900000 */
[----:B------:R-:W2:Y:S02]  /*3000*/  @!P0 SYNCS.PHASECHK.TRANS64 P0, [R0+URZ+0xe0], R2 ;  /* 0x0000e002000085a7 */ /* 0x000ea400080010ff */
[----:B--2---:R-:W-:Y:S05]  /*3010*/  @P0 EXIT ;  /* 0x000000000000094d */ /* 0x004fea0003800000 */
[----:B------:R-:W-:Y:S05]  /*3020*/  BRA `(.L_x_58) ;  /* 0xfffffffc00ec7947 */ /* 0x000fea000383ffff */
.L_x_51:
[----:B------:R-:W-:Y:S05]  /*3030*/  BRA.U UP4, `(.L_x_59) ;  /* 0x0000001104d87547 */ /* 0x000fea000b800000 */
[----:B------:R-:W-:Y:S01]  /*3040*/  UMOV UR6, 0x40 ;  /* 0x0000004000067882 */ /* 0x000fe20000000000 */
[----:B------:R-:W-:Y:S01]  /*3050*/  NOP ;  /* 0x0000000000007918 */ /* 0x000fe20000000000 */
[----:B------:R-:W-:Y:S01]  /*3060*/  ULEA UR6, UR37, UR6, 0x18 ;  /* 0x0000000625067291 */ /* 0x000fe2000f8ec0ff */
[----:B------:R-:W-:Y:S02]  /*3070*/  UMOV UR7, 0x400 ;  /* 0x0000040000077882 */ /* 0x000fe40000000000 */
[----:B------:R-:W-:-:S06]  /*3080*/  ULEA UR37, UR37, UR7, 0x18 ;  /* 0x0000000725257291 */ /* 0x000fcc000f8ec0ff */
[----:B------:R-:W1:Y:S02]  /*3090*/  LDS.U8 R2, [UR6+0x1c] ;  /* 0x00001c06ff027984 */ /* 0x000e640008000000 */
[----:B-1----:R-:W-:-:S13]  /*30a0*/  ISETP.NE.AND P0, PT, R2, RZ, PT ;  /* 0x000000ff0200720c */ /* 0x002fda0003f05270 */
[----:B------:R-:W-:Y:S05]  /*30b0*/  @P0 BRA `(.L_x_60) ;  /* 0x0000000400080947 */ /* 0x000fea0003800000 */
[----:B------:R-:W-:Y:S02]  /*30c0*/  UISETP.NE.U32.AND UP0, UPT, UR5, 0x1, UPT ;  /* 0x000000010500788c */ /* 0x000fe4000bf05070 */
[----:B------:R-:W-:-:S07]  /*30d0*/  UIADD3 UR8, UPT, UPT, UR6, 0x8, URZ ;  /* 0x0000000806087890 */ /* 0x000fce000fffe0ff */
[----:B------:R-:W-:Y:S05]  /*30e0*/  BRA.U !UP0, `(.L_x_61) ;  /* 0x00000001089c7547 */ /* 0x000fea000b800000 */
[----:B------:R-:W-:Y:S01]  /*30f0*/  ELECT P0, URZ, PT ;  /* 0x0000000000ff782f */ /* 0x000fe20003800000 */
[----:B------:R-:W-:-:S12]  /*3100*/  BSSY B0, `(.L_x_61) ;  /* 0x0000025000007945 */ /* 0x000fd80003800000 */
[----:B------:R-:W-:Y:S05]  /*3110*/  @!P0 BRA `(.L_x_62) ;  /* 0x00000000008c8947 */ /* 0x000fea0003800000 */
[----:B------:R-:W-:-:S05]  /*3120*/  UMOV UR7, 0x10 ;  /* 0x0000001000077882 */ /* 0x000fca0000000000 */
[----:B------:R-:W-:Y:S04]  /*3130*/  DEPBAR.LE SB1, 0x36 ;  /* 0x00009d800000791a */ /* 0x000fe80000000000 */
[----:B------:R-:W1:Y:S02]  /*3140*/  UTCATOMSWS.2CTA.FIND_AND_SET.ALIGN UP1, UR7, UR7 ;  /* 0x00000007000775e3 */ /* 0x000e640008220800 */
[----:B-1----:R-:W-:Y:S01]  /*3150*/  MOV R10, UR7 ;  /* 0x00000007000a7c02 */ /* 0x002fe20008000f00 */
[----:B------:R-:W-:Y:S06]  /*3160*/  BRA.U UP1, `(.L_x_63) ;  /* 0x0000000101187547 */ /* 0x000fec000b800000 */
.L_x_64:
[----:B------:R-:W-:Y:S05]  /*3170*/  NANOSLEEP 0x64 ;  /* 0x000000640000795d */ /* 0x000fea0003800000 */
[----:B------:R-:W-:-:S05]  /*3180*/  UMOV UR7, 0x10 ;  /* 0x0000001000077882 */ /* 0x000fca0000000000 */
[----:B------:R-:W-:Y:S04]  /*3190*/  DEPBAR.LE SB1, 0x36 ;  /* 0x00009d800000791a */ /* 0x000fe80000000000 */
[----:B------:R-:W1:Y:S02]  /*31a0*/  UTCATOMSWS.2CTA.FIND_AND_SET.ALIGN UP1, UR7, UR7 ;  /* 0x00000007000775e3 */ /* 0x000e640008220800 */
[----:B-1----:R-:W-:Y:S01]  /*31b0*/  MOV R10, UR7 ;  /* 0x00000007000a7c02 */ /* 0x002fe20008000f00 */
[----:B------:R-:W-:Y:S05]  /*31c0*/  BRA.U !UP1, `(.L_x_64) ;  /* 0xfffffffd09e87547 */ /* 0x000fea000b83ffff */
.L_x_63:
[----:B------:R-:W1:Y:S01]  /*31d0*/  LDS R5, [UR6+0x10] ;  /* 0x00001006ff057984 */ /* 0x000e620008000800 */
[----:B------:R-:W-:Y:S01]  /*31e0*/  IMAD.U32 R3, RZ, RZ, UR37 ;  /* 0x00000025ff037e24 */ /* 0x000fe2000f8e00ff */
[----:B------:R-:W-:-:S03]  /*31f0*/  MOV R2, UR4 ;  /* 0x0000000400027c02 */ /* 0x000fc60008000f00 */
[----:B------:R-:W-:Y:S01]  /*3200*/  VIADD R3, R3, 0x180 ;  /* 0x0000018003037836 */ /* 0x000fe20000000000 */
[----:B-1----:R-:W-:-:S04]  /*3210*/  SHF.L.U32 R5, R5, 0x1f, RZ ;  /* 0x0000001f05057819 */ /* 0x002fc800000006ff */
[----:B------:R-:W1:Y:S02]  /*3220*/  SYNCS.PHASECHK.TRANS64.TRYWAIT P0, [UR6+0x8], R5 ;  /* 0x00000805ff0075a7 */ /* 0x000e640008001106 */
[----:B-1----:R-:W-:Y:S05]  /*3230*/  @P0 BRA `(.L_x_65) ;  /* 0x0000000000080947 */ /* 0x002fea0003800000 */
[----:B------:R-:W1:Y:S02]  /*3240*/  SYNCS.PHASECHK.TRANS64.TRYWAIT P0, [UR6+0x8], R5 ;  /* 0x00000805ff0075a7 */ /* 0x000e640008001106 */
[----:B-1----:R-:W-:Y:S05]  /*3250*/  @!P0 BRA `(.L_x_66) ;  /* 0x0000006c005c8947 */ /* 0x002fea0003800000 */
.L_x_65:
[----:B-1----:R-:W-:Y:S01]  /*3260*/  HFMA2 R4, -RZ, RZ, 0, 5.9604644775390625e-08 ;  /* 0x00000001ff047431 */ /* 0x002fe200000001ff */
[----:B------:R-:W-:Y:S01]  /*3270*/  UPRMT UR7, UR4, 0x654, UR8 ;  /* 0x0000065404077896 */ /* 0x000fe20008000008 */
[----:B------:R-:W-:Y:S01]  /*3280*/  IMAD.MOV.U32 R7, RZ, RZ, 0xffff ;  /* 0x0000ffffff077424 */ /* 0x000fe200078e00ff */
[----:B------:R-:W-:Y:S01]  /*3290*/  PRMT R2, R2, 0x654, R3 ;  /* 0x0000065402027816 */ /* 0x000fe20000000003 */
[----:B------:R-:W-:Y:S02]  /*32a0*/  IMAD.MOV.U32 R5, RZ, RZ, 0x4 ;  /* 0x00000004ff057424 */ /* 0x000fe400078e00ff */
[----:B------:R-:W-:Y:S01]  /*32b0*/  IMAD.SHL.U32 R9, R10, 0x20, RZ ;  /* 0x000000200a097824 */ /* 0x000fe200078e00ff */
[----:B------:R-:W-:Y:S02]  /*32c0*/  MOV R3, UR7 ;  /* 0x0000000700037c02 */ /* 0x000fe40008000f00 */
[-C--:B------:R-:W-:Y:S01]  /*32d0*/  SHF.L.U32 R7, R7, R10.reuse, RZ ;  /* 0x0000000a07077219 */ /* 0x080fe200000006ff */
[----:B------:R1:W-:Y:S01]  /*32e0*/  SYNCS.ARRIVE.TRANS64.RED RZ, [UR7], R5 ;  /* 0x00000005ffff79a7 */ /* 0x0003e20008000407 */
[----:B------:R-:W-:Y:S01]  /*32f0*/  SHF.L.U32 R6, R4, R10, RZ ;  /* 0x0000000a04067219 */ /* 0x000fe200000006ff */
[----:B------:R1:W-:Y:S04]  /*3300*/  STS [UR37+0x180], R9 ;  /* 0x00018009ff007988 */ /* 0x0003e80008000825 */
[----:B------:R1:W-:Y:S04]  /*3310*/  STAS [R2.64], R10 ;  /* 0x0000000a02007dbd */ /* 0x0003e8000c0008ff */
[----:B------:R1:W-:Y:S04]  /*3320*/  ATOMS.OR RZ, [UR6+0x14], R7 ;  /* 0x00001407ffff798c */ /* 0x0003e8000b000006 */
[----:B------:R1:W-:Y:S04]  /*3330*/  ATOMS.OR RZ, [UR6+0x18], R6 ;  /* 0x00001806ffff798c */ /* 0x0003e8000b000006 */
[----:B------:R1:W-:Y:S02]  /*3340*/  ATOMS.XOR RZ, [UR6+0x10], R4 ;  /* 0x00001004ffff798c */ /* 0x0003e4000b800006 */
.L_x_62:
[----:B------:R-:W-:Y:S05]  /*3350*/  BSYNC B0 ;  /* 0x0000000000007941 */ /* 0x000fea0003800000 */
.L_x_61:
[----:B------:R-:W-:Y:S05]  /*3360*/  BRA.U UP0, `(.L_x_67) ;  /* 0x00000001006c7547 */ /* 0x000fea000b800000 */
[----:B------:R-:W-:-:S03]  /*3370*/  UMOV UR7, 0xffffffff ;  /* 0xffffffff00077882 */ /* 0x000fc60000000000 */
[----:B------:R-:W-:Y:S05]  /*3380*/  BRA.DIV UR7, `(.L_x_68) ;  /* 0x0000006e07287947 */ /* 0x000fea000b800000 */
[----:B------:R-:W-:-:S13]  /*3390*/  ELECT P6, URZ, PT ;  /* 0x0000000000ff782f */ /* 0x000fda00038c0000 */
.L_x_179:
[----:B------:R-:W-:Y:S05]  /*33a0*/  @!P6 BRA `(.L_x_67) ;  /* 0x00000000005ce947 */ /* 0x000fea0003800000 */
[----:B-1----:R-:W1:Y:S02]  /*33b0*/  LDS R3, [UR6+0x10] ;  /* 0x00001006ff037984 */ /* 0x002e640008000800 */
[----:B-1----:R-:W-:-:S04]  /*33c0*/  SHF.L.U32 R3, R3, 0x1f, RZ ;  /* 0x0000001f03037819 */ /* 0x002fc800000006ff */
[----:B------:R-:W1:Y:S02]  /*33d0*/  SYNCS.PHASECHK.TRANS64.TRYWAIT P0, [UR6+0x8], R3 ;  /* 0x00000803ff0075a7 */ /* 0x000e640008001106 */
[----:B-1----:R-:W-:Y:S05]  /*33e0*/  @P0 BRA `(.L_x_69) ;  /* 0x0000000000080947 */ /* 0x002fea0003800000 */
[----:B------:R-:W1:Y:S02]  /*33f0*/  SYNCS.PHASECHK.TRANS64.TRYWAIT P0, [UR6+0x8], R3 ;  /* 0x00000803ff0075a7 */ /* 0x000e640008001106 */
[----:B-1----:R-:W-:Y:S05]  /*3400*/  @!P0 BRA `(.L_x_70) ;  /* 0x0000006c00288947 */ /* 0x002fea0003800000 */
.L_x_69:
[----:B------:R-:W2:Y:S01]  /*3410*/  LDS R5, [UR37+0x180] ;  /* 0x00018025ff057984 */ /* 0x000ea20008000800 */
[----:B-1----:R-:W-:Y:S02]  /*3420*/  HFMA2 R2, -RZ, RZ, 0, 5.9604644775390625e-08 ;  /* 0x00000001ff027431 */ /* 0x002fe400000001ff */
[----:B------:R-:W-:Y:S01]  /*3430*/  IMAD.MOV.U32 R3, RZ, RZ, 0xffff ;  /* 0x0000ffffff037424 */ /* 0x000fe200078e00ff */
[----:B------:R-:W-:Y:S01]  /*3440*/  UPRMT UR7, UR4, 0x654, UR8 ;  /* 0x0000065404077896 */ /* 0x000fe20008000008 */
[----:B--2---:R-:W-:-:S03]  /*3450*/  IMAD.SHL.U32 R4, R5, 0x20, RZ ;  /* 0x0000002005047824 */ /* 0x004fc600078e00ff */
[-C--:B------:R-:W-:Y:S02]  /*3460*/  SHF.L.U32 R3, R3, R5.reuse, RZ ;  /* 0x0000000503037219 */ /* 0x080fe400000006ff */
[----:B------:R-:W-:Y:S01]  /*3470*/  SHF.L.U32 R5, R2, R5, RZ ;  /* 0x0000000502057219 */ /* 0x000fe200000006ff */
[----:B------:R2:W-:Y:S04]  /*3480*/  STS [UR37+0x180], R4 ;  /* 0x00018004ff007988 */ /* 0x0005e80008000825 */
[----:B------:R2:W-:Y:S04]  /*3490*/  ATOMS.OR RZ, [UR6+0x14], R3 ;  /* 0x00001403ffff798c */ /* 0x0005e8000b000006 */
[----:B------:R2:W-:Y:S01]  /*34a0*/  ATOMS.OR RZ, [UR6+0x18], R5 ;  /* 0x00001805ffff798c */ /* 0x0005e2000b000006 */
[----:B------:R-:W-:Y:S03]  /*34b0*/  SYNCS.ARRIVE.TRANS64.RED.A1T0 RZ, [UR7], RZ ;  /* 0x000000ffffff79a7 */ /* 0x000fe60008100407 */
[----:B------:R2:W-:Y:S01]  /*34c0*/  ATOMS.XOR RZ, [UR6+0x10], R2 ;  /* 0x00001002ffff798c */ /* 0x0005e2000b800006 */
[----:B------:R-:W-:Y:S05]  /*34d0*/  BRA `(.L_x_67) ;  /* 0x0000000000107947 */ /* 0x000fea0003800000 */
.L_x_60:
[----:B------:R-:W-:-:S05]  /*34e0*/  MOV R2, 0xffffffff ;  /* 0xffffffff00027802 */ /* 0x000fca0000000f00 */
[----:B------:R1:W-:Y:S02]  /*34f0*/  STS [UR37+0x180], R2 ;  /* 0x00018002ff007988 */ /* 0x0003e40008000825 */
[----:B-1----:R-:W-:Y:S02]  /*3500*/  MOV R2, 0x3520 ;  /* 0x0000352000027802 */ /* 0x002fe40000000f00 */
[----:B-----5:R-:W-:Y:S05]  /*3510*/  CALL.REL.NOINC `($__internal_1_$__cuda_sm10x_tcgen05_guardrail_trap_phase_invalid_during_alloc) ;  /* 0x0000007000fc7944 */ /* 0x020fea0003c00000 */
.L_x_67:
[----:B------:R-:W-:Y:S05]  /*3520*/  WARPSYNC.ALL ;  /* 0x0000000000007948 */ /* 0x000fea0003800000 */
[----:B------:R-:W3:Y:S01]  /*3530*/  S2UR UR7, SR_CgaCtaId ;  /* 0x00000000000779c3 */ /* 0x000ee20000008800 */
[----:B------:R-:W-:Y:S01]  /*3540*/  UMOV UR6, 0x400 ;  /* 0x0000040000067882 */ /* 0x000fe20000000000 */
[----:B------:R-:W-:-:S06]  /*3550*/  NOP ;  /* 0x0000000000007918 */ /* 0x000fcc0000000000 */
[----:B------:R-:W-:Y:S06]  /*3560*/  BAR.ARV 0x6, 0xa0 ;  /* 0x0182800000007b1d */ /* 0x000fec0000002000 */
[----:B------:R-:W4:Y:S01]  /*3570*/  LDCU UR8, c[0x0][0x38c] ;  /* 0x00007180ff0877ac */ /* 0x000f220008000800 */
[----:B------:R-:W-:Y:S01]  /*3580*/  LOP3.LUT R0, R0, 0xffff, RZ, 0xc0, !PT ;  /* 0x0000ffff00007812 */ /* 0x000fe200078ec0ff */
[----:B-1----:R-:W-:Y:S01]  /*3590*/  IMAD.MOV.U32 R9, RZ, RZ, 0x1 ;  /* 0x00000001ff097424 */ /* 0x002fe200078e00ff */
[----:B------:R-:W-:Y:S01]  /*35a0*/  LOP3.LUT R8, R8, 0xffff, RZ, 0xc0, !PT ;  /* 0x0000ffff08087812 */ /* 0x000fe200078ec0ff */
[----:B------:R-:W-:Y:S01]  /*35b0*/  UMOV UR19, URZ ;  /* 0x000000ff00137c82 */ /* 0x000fe20008000000 */
[----:B------:R-:W-:Y:S01]  /*35c0*/  R2UR UR11, R0 ;  /* 0x00000000000b72ca */ /* 0x000fe200000e0000 */
[----:B------:R-:W-:Y:S01]  /*35d0*/  UMOV UR18, URZ ;  /* 0x000000ff00127c82 */ /* 0x000fe20008000000 */
[----:B------:R-:W-:Y:S01]  /*35e0*/  R2UR UR12, R8 ;  /* 0x00000000080c72ca */ /* 0x000fe200000e0000 */
[----:B------:R-:W-:Y:S01]  /*35f0*/  IMAD.MOV.U32 R8, RZ, RZ, RZ ;  /* 0x000000ffff087224 */ /* 0x000fe200078e00ff */
[----:B------:R-:W-:Y:S01]  /*3600*/  UMOV UR17, URZ ;  /* 0x000000ff00117c82 */ /* 0x000fe20008000000 */
[----:B---3--:R-:W-:-:S02]  /*3610*/  ULEA UR7, UR7, UR6, 0x18 ;  /* 0x0000000607077291 */ /* 0x008fc4000f8ec0ff */
[----:B------:R-:W-:Y:S02]  /*3620*/  UISETP.NE.AND UP2, UPT, UR5, URZ, UPT ;  /* 0x000000ff0500728c */ /* 0x000fe4000bf45270 */
[----:B------:R-:W-:Y:S02]  /*3630*/  UIADD3 UR13, UPT, UPT, UR7, 0x8400, URZ ;  /* 0x00008400070d7890 */ /* 0x000fe4000fffe0ff */
[----:B------:R-:W-:Y:S02]  /*3640*/  UIADD3 UR14, UPT, UPT, UR7, 0x18400, URZ ;  /* 0x00018400070e7890 */ /* 0x000fe4000fffe0ff */
[----:B----4-:R-:W-:Y:S01]  /*3650*/  UIADD3 UR8, UPT, UPT, UR8, 0x3f, URZ ;  /* 0x0000003f08087890 */ /* 0x010fe2000fffe0ff */
[----:B--2---:R-:W1:Y:S01]  /*3660*/  LDS R2, [UR7+0x180] ;  /* 0x00018007ff027984 */ /* 0x004e620008000800 */
[----:B------:R-:W-:Y:S02]  /*3670*/  USHF.R.U32.HI UR13, URZ, 0x4, UR13 ;  /* 0x00000004ff0d7899 */ /* 0x000fe4000801160d */
[----:B------:R-:W-:-:S02]  /*3680*/  USHF.R.S32.HI UR6, URZ, 0x1f, UR8 ;  /* 0x0000001fff067899 */ /* 0x000fc40008011408 */
[----:B------:R-:W-:Y:S02]  /*3690*/  USHF.R.U32.HI UR14, URZ, 0x4, UR14 ;  /* 0x00000004ff0e7899 */ /* 0x000fe4000801160e */
[----:B------:R-:W-:Y:S02]  /*36a0*/  ULEA.HI UR6, UR6, UR8, URZ, 0x6 ;  /* 0x0000000806067291 */ /* 0x000fe4000f8f30ff */
[----:B------:R-:W-:Y:S02]  /*36b0*/  ULOP3.LUT UR13, UR13, 0x3fff, URZ, 0xc0, !UPT ;  /* 0x00003fff0d0d7892 */ /* 0x000fe4000f8ec0ff */
[----:B------:R-:W-:Y:S02]  /*36c0*/  USHF.R.S32.HI UR6, URZ, 0x6, UR6 ;  /* 0x00000006ff067899 */ /* 0x000fe40008011406 */
[----:B------:R-:W-:Y:S02]  /*36d0*/  ULOP3.LUT UR14, UR14, 0x3fff, URZ, 0xc0, !UPT ;  /* 0x00003fff0e0e7892 */ /* 0x000fe4000f8ec0ff */
[----:B------:R-:W-:Y:S01]  /*36e0*/  UISETP.LT.AND UP0, UPT, UR6, 0x1, UPT ;  /* 0x000000010600788c */ /* 0x000fe2000bf01270 */
[----:B------:R-:W-:Y:S01]  /*36f0*/  UMOV UR28, 0x0 ;  /* 0x00000000001c7882 */ /* 0x000fe20000000000 */
[----:B------:R-:W-:Y:S01]  /*3700*/  UMOV UR29, 0x8400010 ;  /* 0x08400010001d7882 */ /* 0x000fe20000000000 */
[----:B------:R-:W-:-:S02]  /*3710*/  ULOP3.LUT UR13, UR13, 0x10000, URZ, 0xfc, !UPT ;  /* 0x000100000d0d7892 */ /* 0x000fc4000f8efcff */
[----:B------:R-:W-:Y:S02]  /*3720*/  ULOP3.LUT UR14, UR14, 0x10000, URZ, 0xfc, !UPT ;  /* 0x000100000e0e7892 */ /* 0x000fe4000f8efcff */
[----:B------:R-:W-:Y:S01]  /*3730*/  USEL UR20, UR6, 0x1, !UP0 ;  /* 0x0000000106147887 */ /* 0x000fe2000c000000 */
[----:B------:R-:W-:Y:S01]  /*3740*/  UMOV UR26, 0x0 ;  /* 0x00000000001a7882 */ /* 0x000fe20000000000 */
[----:B------:R-:W-:Y:S01]  /*3750*/  UMOV UR27, 0x8400010 ;  /* 0x08400010001b7882 */ /* 0x000fe20000000000 */
[----:B------:R-:W-:Y:S01]  /*3760*/  UMOV UR24, 0x0 ;  /* 0x0000000000187882 */ /* 0x000fe20000000000 */
[----:B------:R-:W-:Y:S01]  /*3770*/  UMOV UR25, 0x8400010 ;  /* 0x0840001000197882 */ /* 0x000fe20000000000 */
[----:B------:R-:W-:Y:S01]  /*3780*/  UMOV UR22, 0x0 ;  /* 0x0000000000167882 */ /* 0x000fe20000000000 */
[----:B------:R-:W-:Y:S01]  /*3790*/  UMOV UR23, 0x8400010 ;  /* 0x0840001000177882 */ /* 0x000fe20000000000 */
[----:B-1----:R-:W-:Y:S02]  /*37a0*/  R2UR UR21, R2 ;  /* 0x00000000021572ca */ /* 0x002fe400000e0000 */
[----:B------:R-:W-:-:S13]  /*37b0*/  CS2R R2, SRZ ;  /* 0x0000000000027805 */ /* 0x000fda000001ff00 */
.L_x_78:
[C---:B------:R-:W-:Y:S02]  /*37c0*/  LEA R0, R8.reuse, UR7, 0x3 ;  /* 0x0000000708007c11 */ /* 0x040fe4000f8e18ff */
[----:B------:R-:W-:Y:S02]  /*37d0*/  SHF.L.U32 R4, R3, 0x1f, RZ ;  /* 0x0000001f03047819 */ /* 0x000fe400000006ff */
[----:B------:R-:W-:Y:S02]  /*37e0*/  LEA R5, R8, UR7, 0x4 ;  /* 0x0000000708057c11 */ /* 0x000fe4000f8e20ff */
[----:B------:R-:W1:Y:S02]  /*37f0*/  SYNCS.PHASECHK.TRANS64.TRYWAIT P0, [R0+URZ+0xd0], R4 ;  /* 0x0000d004000075a7 */ /* 0x000e6400080011ff */
[----:B-1-34-:R-:W-:Y:S05]  /*3800*/  @!P0 BRA `(.L_x_71) ;  /* 0x0000006800408947 */ /* 0x01afea0003800000 */
.L_x_180:
[----:B-1----:R-:W1:Y:S01]  /*3810*/  LDS.128 R4, [R5+0x160] ;  /* 0x0001600005047984 */ /* 0x002e620000000c00 */
[----:B------:R-:W-:Y:S02]  /*3820*/  VIADD R0, R0, 0xe0 ;  /* 0x000000e000007836 */ /* 0x000fe40000000000 */
[----:B------:R-:W-:Y:S01]  /*3830*/  VIADD R8, R8, 0x1 ;  /* 0x0000000108087836 */ /* 0x000fe20000000000 */
[----:B------:R-:W-:Y:S01]  /*3840*/  @!PT LDS RZ, [RZ] ;  /* 0x00000000fffff984 */ /* 0x000fe20000000800 */
[----:B------:R-:W-:Y:S01]  /*3850*/  @!PT LDS RZ, [RZ] ;  /* 0x00000000fffff984 */ /* 0x000fe20000000800 */
[----:B------:R-:W-:Y:S01]  /*3860*/  @!PT LDS RZ, [RZ] ;  /* 0x00000000fffff984 */ /* 0x000fe20000000800 */
[----:B------:R-:W-:Y:S01]  /*3870*/  @!PT LDS RZ, [RZ] ;  /* 0x00000000fffff984 */ /* 0x000fe20000000800 */
[----:B------:R2:W-:Y:S06]  /*3880*/  MEMBAR.ALL.CTA ;  /* 0x0000000000007992 */ /* 0x0005ec0000008000 */
[----:B--2---:R-:W2:Y:S01]  /*3890*/  FENCE.VIEW.ASYNC.S ;  /* 0x00000000000073c6 */ /* 0x004ea20000000000 */
[----:B------:R-:W-:-:S04]  /*38a0*/  PRMT R0, RZ, 0x654, R0 ;  /* 0x00000654ff007816 */ /* 0x000fc80000000000 */
[----:B--2---:R2:W-:Y:S01]  /*38b0*/  SYNCS.ARRIVE.TRANS64.RED.A1T0 RZ, [R0+URZ], RZ ;  /* 0x000000ff00ff79a7 */ /* 0x0045e200081004ff */
[----:B-1----:R-:W-:Y:S01]  /*38c0*/  LOP3.LUT P1, RZ, R6, 0x1, RZ, 0xc0, !PT ;  /* 0x0000000106ff7812 */ /* 0x002fe2000782c0ff */
[----:B--2---:R-:W-:-:S12]  /*38d0*/  BRA.U UP2, `(.L_x_72) ;  /* 0x0000000502087547 */ /* 0x004fd8000b800000 */
[----:B------:R-:W1:Y:S01]  /*38e0*/  LDCU UR8, c[0x0][0x38c] ;  /* 0x00007180ff0877ac */ /* 0x000e620008000800 */
[----:B------:R-:W-:Y:S02]  /*38f0*/  PLOP3.LUT P2, PT, PT, PT, PT, 0x80, 0x8 ;  /* 0x000000000008781c */ /* 0x000fe40003f4f070 */
[----:B------:R-:W-:Y:S01]  /*3900*/  SHF.L.U32 R4, R9, 0x1f, RZ ;  /* 0x0000001f09047819 */ /* 0x000fe200000006ff */
[----:B------:R-:W-:Y:S02]  /*3910*/  ULEA UR9, UR19, UR7, 0x3 ;  /* 0x0000000713097291 */ /* 0x000fe4000f8e18ff */
[----:B------:R-:W-:Y:S02]  /*3920*/  ULEA UR10, UR19, UR21, 0x7 ;  /* 0x00000015130a7291 */ /* 0x000fe4000f8e38ff */
[----:B-1----:R-:W-:-:S06]  /*3930*/  UISETP.GE.AND UP0, UPT, UR8, 0x1, UPT ;  /* 0x000000010800788c */ /* 0x002fcc000bf06270 */
[----:B------:R-:W-:-:S05]  /*3940*/  PLOP3.LUT P0, PT, PT, PT, UP0, 0x80, 0x8 ;  /* 0x000000000008781c */ /* 0x000fca0003f0f008 */
[----:B------:R-:W-:-:S08]  /*3950*/  @UP0 ULEA UR8, UR18, UR7, 0x3 ;  /* 0x0000000712080291 */ /* 0x000fd0000f8e18ff */
[----:B------:R-:W-:-:S04]  /*3960*/  @P0 SHF.L.U32 R0, R2, 0x1f, RZ ;  /* 0x0000001f02000819 */ /* 0x000fc800000006ff */
[----:B------:R1:W2:Y:S01]  /*3970*/  @P0 SYNCS.PHASECHK.TRANS64.TRYWAIT P2, [UR8], R0 ;  /* 0x00000000ff0005a7 */ /* 0x0002a20008041108 */
[----:B------:R-:W3:Y:S02]  /*3980*/  SYNCS.PHASECHK.TRANS64.TRYWAIT P0, [UR9+0x110], R4 ;  /* 0x00011004ff0075a7 */ /* 0x000ee40008001109 */
[----:B-123--:R-:W-:Y:S05]  /*3990*/  @!P0 BRA `(.L_x_73) ;  /* 0x0000006400f08947 */ /* 0x00efea0003800000 */
.L_x_182:
[----:B------:R-:W-:Y:S01]  /*39a0*/  UMOV UR16, UR17 ;  /* 0x0000001100107c82 */ /* 0x000fe20008000000 */
[----:B------:R-:W-:Y:S05]  /*39b0*/  BRA.U !UP0, `(.L_x_74) ;  /* 0x0000000108c07547 */ /* 0x000fea000b800000 */
[----:B------:R-:W-:Y:S02]  /*39c0*/  UIADD3 UR16, UPT, UPT, UR20, UR17, URZ ;  /* 0x0000001114107290 */ /* 0x000fe4000fffe0ff */
[----:B------:R-:W-:Y:S01]  /*39d0*/  UPLOP3.LUT UP3, UPT, UPT, UPT, UPT, 0x40, 0x4 ;  /* 0x000000000004789c */ /* 0x000fe20003f6e870 */
[----:B------:R-:W-:Y:S01]  /*39e0*/  UMOV UR15, UR6 ;  /* 0x00000006000f7c82 */ /* 0x000fe20008000000 */
[----:B------:R-:W-:-:S09]  /*39f0*/  UMOV UR46, UR18 ;  /* 0x00000012002e7c82 */ /* 0x000fd20008000000 */
.L_x_77:
[----:B--2---:R-:W-:Y:S01]  /*3a00*/  ULEA UR8, UR46, UR7, 0x3 ;  /* 0x000000072e087291 */ /* 0x004fe2000f8e18ff */
[----:B---3--:R-:W-:Y:S11]  /*3a10*/  @P2 BRA `(.L_x_75) ;  /* 0x00000000000c2947 */ /* 0x008ff60003800000 */
[----:B-1----:R-:W-:Y:S04]  /*3a20*/  SHF.L.U32 R4, R2, 0x1f, RZ ;  /* 0x0000001f02047819 */ /* 0x002fe800000006ff */
[----:B------:R-:W1:Y:S02]  /*3a30*/  SYNCS.PHASECHK.TRANS64.TRYWAIT P0, [UR8], R4 ;  /* 0x00000004ff0075a7 */ /* 0x000e640008001108 */
[----:B-1----:R-:W-:Y:S05]  /*3a40*/  @!P0 BRA `(.L_x_76) ;  /* 0x0000006400dc8947 */ /* 0x002fea0003800000 */
.L_x_75:
[----:B------:R-:W-:Y:S01]  /*3a50*/  UISETP.NE.AND UP0, UPT, UR15, 0x1, UPT ;  /* 0x000000010f00788c */ /* 0x000fe2000bf05270 */
[----:B------:R-:W-:Y:S01]  /*3a60*/  PLOP3.LUT P2, PT, PT, PT, PT, 0x80, 0x8 ;  /* 0x000000000008781c */ /* 0x000fe20003f4f070 */
[----:B------:R-:W-:Y:S02]  /*3a70*/  UIADD3 UR18, UPT, UPT, UR46, 0x1, URZ ;  /* 0x000000012e127890 */ /* 0x000fe4000fffe0ff */
[----:B------:R-:W-:Y:S02]  /*3a80*/  ULEA UR32, UR46, UR14, 0xa ;  /* 0x0000000e2e207291 */ /* 0x000fe4000f8e50ff */
[----:B------:R-:W-:Y:S01]  /*3a90*/  UISETP.NE.AND UP1, UPT, UR18, 0x8, UPT ;  /* 0x000000081200788c */ /* 0x000fe2000bf25270 */
[----:B------:R-:W-:Y:S01]  /*3aa0*/  PLOP3.LUT P0, PT, PT, PT, UP0, 0x80, 0x8 ;  /* 0x000000000008781c */ /* 0x000fe20003f0f008 */
[----:B------:R-:W-:Y:S02]  /*3ab0*/  UIADD3 UR44, UPT, UPT, UR32, 0x2, URZ ;  /* 0x00000002202c7890 */ /* 0x000fe4000fffe0ff */
[----:B------:R-:W-:Y:S02]  /*3ac0*/  USEL UR31, URZ, 0x1, UP1 ;  /* 0x00000001ff1f7887 */ /* 0x000fe40008800000 */
[----:B------:R-:W-:Y:S02]  /*3ad0*/  USEL UR18, UR18, URZ, UP1 ;  /* 0x000000ff12127287 */ /* 0x000fe40008800000 */
[----:B------:R-:W-:Y:S02]  /*3ae0*/  UIADD3 UR40, UPT, UPT, UR32, 0x4, URZ ;  /* 0x0000000420287890 */ /* 0x000fe4000fffe0ff */
[----:B------:R-:W-:Y:S01]  /*3af0*/  @UP0 ULEA UR30, UR18, UR7, 0x3 ;  /* 0x00000007121e0291 */ /* 0x000fe2000f8e18ff */
[----:B------:R-:W-:Y:S01]  /*3b00*/  LOP3.LUT R2, R2, UR31, RZ, 0x3c, !PT ;  /* 0x0000001f02027c12 */ /* 0x000fe2000f8e3cff */
[----:B------:R-:W-:Y:S02]  /*3b10*/  UIADD3 UR36, UPT, UPT, UR32, 0x6, URZ ;  /* 0x0000000620247890 */ /* 0x000fe4000fffe0ff */
[----:B------:R-:W-:Y:S01]  /*3b20*/  UIADD3 UR8, UPT, UPT, UR8, 0x40, URZ ;  /* 0x0000004008087890 */ /* 0x000fe2000fffe0ff */
[----:B-1----:R-:W-:Y:S01]  /*3b30*/  @P0 SHF.L.U32 R0, R2, 0x1f, RZ ;  /* 0x0000001f02000819 */ /* 0x002fe200000006ff */
[----:B------:R-:W-:Y:S02]  /*3b40*/  UIADD3 UR17, UPT, UPT, UR17, 0x1, URZ ;  /* 0x0000000111117890 */ /* 0x000fe4000fffe0ff */
[----:B------:R-:W-:Y:S01]  /*3b50*/  UIADD3 UR15, UPT, UPT, UR15, -0x1, URZ ;  /* 0xffffffff0f0f7890 */ /* 0x000fe2000fffe0ff */
[----:B------:R2:W3:Y:S01]  /*3b60*/  @P0 SYNCS.PHASECHK.TRANS64.TRYWAIT P2, [UR30], R0 ;  /* 0x00000000ff0005a7 */ /* 0x0004e2000804111e */
[----:B------:R-:W-:Y:S02]  /*3b70*/  ULEA UR30, UR46, UR13, 0x9 ;  /* 0x0000000d2e1e7291 */ /* 0x000fe4000f8e48ff */
[----:B------:R-:W-:Y:S02]  /*3b80*/  UISETP.NE.AND UP0, UPT, UR17, UR16, UPT ;  /* 0x000000101100728c */ /* 0x000fe4000bf05270 */
[----:B------:R-:W-:Y:S02]  /*3b90*/  UIADD3 UR42, UPT, UPT, UR30, 0x2, URZ ;  /* 0x000000021e2a7890 */ /* 0x000fe4000fffe0ff */
[----:B------:R-:W-:Y:S02]  /*3ba0*/  UIADD3 UR38, UPT, UPT, UR30, 0x4, URZ ;  /* 0x000000041e267890 */ /* 0x000fe4000fffe0ff */
[----:B------:R-:W-:Y:S01]  /*3bb0*/  UIADD3 UR34, UPT, UPT, UR30, 0x6, URZ ;  /* 0x000000061e227890 */ /* 0x000fe2000fffe0ff */
[----:B------:R-:W-:Y:S01]  /*3bc0*/  UMOV UR33, 0x40004040 ;  /* 0x4000404000217882 */ /* 0x000fe20000000000 */
[----:B------:R-:W-:Y:S01]  /*3bd0*/  UMOV UR31, 0x40004040 ;  /* 0x40004040001f7882 */ /* 0x000fe20000000000 */
[----:B------:R-:W-:Y:S01]  /*3be0*/  UMOV UR45, 0x40004040 ;  /* 0x40004040002d7882 */ /* 0x000fe20000000000 */
[----:B------:R2:W-:Y:S01]  /*3bf0*/  UTCHMMA.2CTA gdesc[UR30], gdesc[UR32], tmem[UR10], tmem[UR28], idesc[UR29], UP3 ;  /* 0x00ff1c201e0075ea */ /* 0x0005e20009a0000a */
[----:B------:R-:W-:Y:S01]  /*3c00*/  UPLOP3.LUT UP3, UPT, UPT, UPT, UPT, 0x80, 0x8 ;  /* 0x000000000008789c */ /* 0x000fe20003f6f070 */
[----:B------:R-:W-:Y:S01]  /*3c10*/  UMOV UR43, 0x40004040 ;  /* 0x40004040002b7882 */ /* 0x000fe20000000000 */
[----:B------:R-:W-:Y:S01]  /*3c20*/  UMOV UR41, 0x40004040 ;  /* 0x4000404000297882 */ /* 0x000fe20000000000 */
[----:B------:R2:W-:Y:S01]  /*3c30*/  UTCHMMA.2CTA gdesc[UR42], gdesc[UR44], tmem[UR10], tmem[UR26], idesc[UR27], UPT ;  /* 0x00ff1a2c2a0075ea */ /* 0x0005e2000ba0000a */
[----:B------:R-:W-:Y:S01]  /*3c40*/  UMOV UR39, 0x40004040 ;  /* 0x4000404000277882 */ /* 0x000fe20000000000 */
[----:B------:R-:W-:Y:S01]  /*3c50*/  UMOV UR37, 0x40004040 ;  /* 0x4000404000257882 */ /* 0x000fe20000000000 */
[----:B------:R-:W-:Y:S01]  /*3c60*/  UMOV UR35, 0x40004040 ;  /* 0x4000404000237882 */ /* 0x000fe20000000000 */
[----:B------:R2:W-:Y:S01]  /*3c70*/  UTCHMMA.2CTA gdesc[UR38], gdesc[UR40], tmem[UR10], tmem[UR24], idesc[UR25], UPT ;  /* 0x00ff1828260075ea */ /* 0x0005e2000ba0000a */
[----:B------:R2:W-:Y:S01]  /*3c80*/  UTCHMMA.2CTA gdesc[UR34], gdesc[UR36], tmem[UR10], tmem[UR22], idesc[UR23], UPT ;  /* 0x00ff1624220075ea */ /* 0x0005e2000ba0000a */
[----:B------:R2:W-:Y:S01]  /*3c90*/  UTCBAR.2CTA.MULTICAST [UR8], URZ, UR12 ;  /* 0x000000ff080073e9 */ /* 0x0005e2000820080c */
[----:B------:R-:W-:Y:S01]  /*3ca0*/  UMOV UR46, UR18 ;  /* 0x00000012002e7c82 */ /* 0x000fe20008000000 */
[----:B------:R-:W-:Y:S05]  /*3cb0*/  BRA.U UP0, `(.L_x_77) ;  /* 0xfffffffd00507547 */ /* 0x000fea000b83ffff */
.L_x_74:
[----:B------:R-:W-:Y:S01]  /*3cc0*/  UIADD3 UR9, UPT, UPT, UR9, 0xf0, URZ ;  /* 0x000000f009097890 */ /* 0x000fe2000fffe0ff */
[----:B------:R-:W-:-:S08]  /*3cd0*/  UMOV UR17, UR16 ;  /* 0x0000001000117c82 */ /* 0x000fd00008000000 */
[----:B------:R4:W-:Y:S01]  /*3ce0*/  UTCBAR.2CTA.MULTICAST [UR9], URZ, UR11 ;  /* 0x000000ff090073e9 */ /* 0x0009e2000820080b */
[----:B------:R-:W-:Y:S02]  /*3cf0*/  NOP ;  /* 0x0000000000007918 */ /* 0x000fe40000000000 */
.L_x_72:
[----:B------:R-:W-:Y:S01]  /*3d00*/  UIADD3 UR19, UPT, UPT, UR19, 0x1, URZ ;  /* 0x0000000113137890 */ /* 0x000fe2000fffe0ff */
[----:B------:R-:W-:-:S03]  /*3d10*/  ISETP.NE.AND P0, PT, R8, 0x2, PT ;  /* 0x000000020800780c */ /* 0x000fc60003f05270 */
[----:B------:R-:W-:Y:S01]  /*3d20*/  UISETP.NE.AND UP0, UPT, UR19, 0x4, UPT ;  /* 0x000000041300788c */ /* 0x000fe2000bf05270 */
[----:B-12---:R-:W-:Y:S02]  /*3d30*/  SEL R0, RZ, 0x1, P0 ;  /* 0x00000001ff007807 */ /* 0x006fe40000000000 */
[----:B------:R-:W-:Y:S01]  /*3d40*/  SEL R8, R8, RZ, P0 ;  /* 0x000000ff08087207 */ /* 0x000fe20000000000 */
[----:B------:R-:W-:Y:S01]  /*3d50*/  USEL UR8, URZ, 0x1, UP0 ;  /* 0x00000001ff087887 */ /* 0x000fe20008000000 */
[----:B------:R-:W-:Y:S01]  /*3d60*/  LOP3.LUT R3, R3, R0, RZ, 0x3c, !PT ;  /* 0x0000000003037212 */ /* 0x000fe200078e3cff */
[----:B------:R-:W-:-:S04]  /*3d70*/  USEL UR19, UR19, URZ, UP0 ;  /* 0x000000ff13137287 */ /* 0x000fc80008000000 */
[----:B------:R-:W-:Y:S01]  /*3d80*/  LOP3.LUT R9, R9, UR8, RZ, 0x3c, !PT ;  /* 0x0000000809097c12 */ /* 0x000fe2000f8e3cff */
[----:B------:R-:W-:Y:S07]  /*3d90*/  @P1 BRA `(.L_x_78) ;  /* 0xfffffff800881947 */ /* 0x000fee000383ffff */
[----:B------:R-:W1:Y:S01]  /*3da0*/  S2UR UR6, SR_CgaCtaId ;  /* 0x00000000000679c3 */ /* 0x000e620000008800 */
[----:B------:R-:W-:Y:S01]  /*3db0*/  ELECT P0, URZ, PT ;  /* 0x0000000000ff782f */ /* 0x000fe20003800000 */
[----:B------:R-:W-:Y:S01]  /*3dc0*/  HFMA2 R0, -RZ, RZ, 0, 5.9604644775390625e-08 ;  /* 0x00000001ff007431 */ /* 0x000fe200000001ff */
[----:B------:R-:W-:-:S05]  /*3dd0*/  UMOV UR8, 0x40 ;  /* 0x0000004000087882 */ /* 0x000fca0000000000 */
[----:B------:R-:W-:Y:S01]  /*3de0*/  UVIRTCOUNT.DEALLOC.SMPOOL 0x80 ;  /* 0x000000800000784c */ /* 0x000fe20000000000 */
[----:B------:R-:W-:Y:S02]  /*3df0*/  UISETP.NE.AND UP0, UPT, UR5, URZ, UPT ;  /* 0x000000ff0500728c */ /* 0x000fe4000bf05270 */
[----:B-1----:R-:W-:-:S09]  /*3e00*/  ULEA UR6, UR6, UR8, 0x18 ;  /* 0x0000000806067291 */ /* 0x002fd2000f8ec0ff */
[----:B------:R1:W-:Y:S01]  /*3e10*/  @P0 STS.U8 [UR6+0x1c], R0 ;  /* 0x00001c00ff000988 */ /* 0x0003e20008000006 */
[----:B------:R-:W-:Y:S05]  /*3e20*/  BRA.U UP0, `(.L_x_79) ;  /* 0x0000000100a07547 */ /* 0x000fea000b800000 */
[----:B------:R-:W-:Y:S01]  /*3e30*/  UIADD3 UR5, UPT, UPT, UR7, 0x110, URZ ;  /* 0x0000011007057890 */ /* 0x000fe2000fffe0ff */
[----:B------:R-:W-:-:S03]  /*3e40*/  SHF.L.U32 R2, R9, 0x1f, RZ ;  /* 0x0000001f09027819 */ /* 0x000fc600000006ff */
[----:B------:R-:W-:-:S09]  /*3e50*/  ULEA UR8, UR19, UR5, 0x3 ;  /* 0x0000000513087291 */ /* 0x000fd2000f8e18ff */
[----:B------:R-:W2:Y:S02]  /*3e60*/  SYNCS.PHASECHK.TRANS64.TRYWAIT P0, [UR8], R2 ;  /* 0x00000002ff0075a7 */ /* 0x000ea40008001108 */
[----:B--2---:R-:W-:Y:S05]  /*3e70*/  @!P0 BRA `(.L_x_80) ;  /* 0x0000006000e88947 */ /* 0x004fea0003800000 */
.L_x_185:
[----:B----4-:R-:W-:-:S04]  /*3e80*/  UIADD3 UR9, UPT, UPT, UR19, 0x1, URZ ;  /* 0x0000000113097890 */ /* 0x010fc8000fffe0ff */
        /* <DEDUP_REMOVED lines=8> */
.L_x_187:
        /* <DEDUP_REMOVED lines=9> */
.L_x_189:
[----:B------:R-:W-:-:S04]  /*3fa0*/  UIADD3 UR9, UPT, UPT, UR9, 0x1, URZ ;  /* 0x0000000109097890 */ /* 0x000fc8000fffe0ff */
[----:B------:R-:W-:-:S04]  /*3fb0*/  UISETP.NE.AND UP1, UPT, UR9, 0x4, UPT ;  /* 0x000000040900788c */ /* 0x000fc8000bf25270 */
[----:B------:R-:W-:Y:S02]  /*3fc0*/  USEL UR8, URZ, 0x1, UP1 ;  /* 0x00000001ff087887 */ /* 0x000fe40008800000 */
[----:B------:R-:W-:-:S04]  /*3fd0*/  USEL UR9, UR9, URZ, UP1 ;  /* 0x000000ff09097287 */ /* 0x000fc80008800000 */
[----:B------:R-:W-:Y:S01]  /*3fe0*/  ULEA UR9, UR9, UR5, 0x3 ;  /* 0x0000000509097291 */ /* 0x000fe2000f8e18ff */
[----:B------:R-:W-:-:S04]  /*3ff0*/  LOP3.LUT R2, R2, UR8, RZ, 0x3c, !PT ;  /* 0x0000000802027c12 */ /* 0x000fc8000f8e3cff */
[----:B------:R-:W-:Y:S01]  /*4000*/  SHF.L.U32 R2, R2, 0x1f, RZ ;  /* 0x0000001f02027819 */ /* 0x000fe200000006ff */
[----:B-1----:R-:W-:-:S04]  /*4010*/  IMAD.U32 R0, RZ, RZ, UR9 ;  /* 0x00000009ff007e24 */ /* 0x002fc8000f8e00ff */
[----:B------:R1:W2:Y:S03]  /*4020*/  SYNCS.PHASECHK.TRANS64.TRYWAIT P0, [R0+URZ], R2 ;  /* 0x00000002000075a7 */ /* 0x0002a600080011ff */
[----:B--2---:R-:W-:Y:S05]  /*4030*/  @!P0 NANOSLEEP.SYNCS 0x989680 ;  /* 0x009896800000895d */ /* 0x004fea0003900000 */
[----:B------:R-:W2:Y:S02]  /*4040*/  @!P0 SYNCS.PHASECHK.TRANS64 P0, [R0+URZ], R2 ;  /* 0x00000002000085a7 */ /* 0x000ea400080010ff */
[----:B--2---:R-:W-:Y:S05]  /*4050*/  @P0 BRA `(.L_x_83) ;  /* 0x0000000000200947 */ /* 0x004fea0003800000 */
.L_x_84:
[----:B--2---:R2:W4:Y:S02]  /*4060*/  SYNCS.PHASECHK.TRANS64.TRYWAIT P0, [R0+URZ], R2 ;  /* 0x00000002000075a7 */ /* 0x00452400080011ff */
[----:B----4-:R-:W-:Y:S05]  /*4070*/  @!P0 NANOSLEEP.SYNCS 0x989680 ;  /* 0x009896800000895d */ /* 0x010fea0003900000 */
[----:B------:R-:W4:Y:S02]  /*4080*/  @!P0 SYNCS.PHASECHK.TRANS64 P0, [R0+URZ], R2 ;  /* 0x00000002000085a7 */ /* 0x000f2400080010ff */
[----:B----4-:R-:W-:Y:S05]  /*4090*/  @!P0 BRA `(.L_x_84) ;  /* 0xfffffffc00f08947 */ /* 0x010fea000383ffff */
[----:B------:R-:W-:Y:S05]  /*40a0*/  BRA `(.L_x_83) ;  /* 0x00000000000c7947 */ /* 0x000fea0003800000 */
.L_x_79:
[----:B------:R-:W-:-:S04]  /*40b0*/  UIADD3 UR5, UPT, UPT, UR7, 0x150, URZ ;  /* 0x0000015007057890 */ /* 0x000fc8000fffe0ff */
[----:B------:R-:W-:-:S09]  /*40c0*/  UPRMT UR5, UR4, 0x654, UR5 ;  /* 0x0000065404057896 */ /* 0x000fd20008000005 */
[----:B------:R-:W-:Y:S03]  /*40d0*/  SYNCS.ARRIVE.TRANS64.RED.A1T0 RZ, [UR5], RZ ;  /* 0x000000ffffff79a7 */ /* 0x000fe60008100405 */
.L_x_83:
[----:B-12---:R-:W-:Y:S01]  /*40e0*/  SHF.L.U32 R2, RZ, 0x1f, RZ ;  /* 0x0000001fff027819 */ /* 0x006fe200000006ff */
[----:B------:R-:W-:Y:S01]  /*40f0*/  UIADD3 UR5, UPT, UPT, UR7, 0x150, URZ ;  /* 0x0000015007057890 */ /* 0x000fe2000fffe0ff */
[----:B------:R-:W-:Y:S02]  /*4100*/  PLOP3.LUT P0, PT, PT, PT, UP0, 0x80, 0x8 ;  /* 0x000000000008781c */ /* 0x000fe40003f0f008 */
[----:B------:R-:W1:Y:S02]  /*4110*/  SYNCS.PHASECHK.TRANS64.TRYWAIT P1, [UR7+0x150], R2 ;  /* 0x00015002ff0075a7 */ /* 0x000e640008021107 */
[----:B-1----:R-:W-:Y:S09]  /*4120*/  @!P1 BRA `(.L_x_85) ;  /* 0x0000006000849947 */ /* 0x002ff20003800000 */
.L_x_191:
[----:B------:R-:W-:Y:S01]  /*4130*/  @!UP0 UPRMT UR5, UR4, 0x654, UR5 ;  /* 0x0000065404058896 */ /* 0x000fe20008000005 */
[----:B------:R-:W-:Y:S02]  /*4140*/  UMOV UR8, 0xffff ;  /* 0x0000ffff00087882 */ /* 0x000fe40000000000 */
[----:B------:R-:W-:-:S06]  /*4150*/  UMOV UR4, 0x1 ;  /* 0x0000000100047882 */ /* 0x000fcc0000000000 */
[----:B------:R-:W-:Y:S01]  /*4160*/  @!P0 SYNCS.ARRIVE.TRANS64.RED.A1T0 RZ, [UR5], RZ ;  /* 0x000000ffffff89a7 */ /* 0x000fe20008100405 */
[----:B------:R-:W-:Y:S01]  /*4170*/  NOP ;  /* 0x0000000000007918 */ /* 0x000fe20000000000 */
[----:B-1----:R-:W1:Y:S01]  /*4180*/  LDS R0, [UR6+0x14] ;  /* 0x00001406ff007984 */ /* 0x002e620008000800 */
[----:B------:R-:W-:-:S04]  /*4190*/  ULOP3.LUT UR5, UR21, 0xffff, URZ, 0xc0, !UPT ;  /* 0x0000ffff15057892 */ /* 0x000fc8000f8ec0ff */
[----:B------:R-:W-:-:S04]  /*41a0*/  USHF.R.U32.HI UR5, URZ, 0x5, UR5 ;  /* 0x00000005ff057899 */ /* 0x000fc80008011605 */
[----:B------:R-:W-:Y:S02]  /*41b0*/  USHF.L.U32 UR8, UR8, UR5, URZ ;  /* 0x0000000508087299 */ /* 0x000fe400080006ff */
[----:B------:R-:W-:-:S04]  /*41c0*/  USHF.L.U32 UR4, UR4, UR5, URZ ;  /* 0x0000000504047299 */ /* 0x000fc800080006ff */
[----:B-1----:R-:W-:-:S04]  /*41d0*/  LOP3.LUT R0, R0, UR8, RZ, 0xc0, !PT ;  /* 0x0000000800007c12 */ /* 0x002fc8000f8ec0ff */
[----:B------:R-:W-:-:S13]  /*41e0*/  ISETP.NE.AND P0, PT, R0, UR8, PT ;  /* 0x0000000800007c0c */ /* 0x000fda000bf05270 */
[----:B------:R-:W-:Y:S05]  /*41f0*/  @P0 BRA `(.L_x_86) ;  /* 0x0000000000580947 */ /* 0x000fea0003800000 */
[----:B------:R-:W1:Y:S02]  /*4200*/  LDS R0, [UR6+0x18] ;  /* 0x00001806ff007984 */ /* 0x000e640008000800 */
[----:B-1----:R-:W-:-:S04]  /*4210*/  LOP3.LUT R0, R0, UR4, RZ, 0xc0, !PT ;  /* 0x0000000400007c12 */ /* 0x002fc8000f8ec0ff */
[----:B------:R-:W-:-:S13]  /*4220*/  ISETP.NE.AND P0, PT, R0, UR4, PT ;  /* 0x0000000400007c0c */ /* 0x000fda000bf05270 */
[----:B------:R-:W-:Y:S05]  /*4230*/  @P0 BRA `(.L_x_87) ;  /* 0x00000000003c0947 */ /* 0x000fea0003800000 */
[----:B------:R-:W1:Y:S01]  /*4240*/  S2R R2, SR_LANEID ;  /* 0x0000000000027919 */ /* 0x000e620000000000 */
[----:B------:R-:W-:Y:S01]  /*4250*/  ULOP3.LUT UR8, URZ, UR8, URZ, 0x33, !UPT ;  /* 0x00000008ff087292 */ /* 0x000fe2000f8e33ff */
[----:B------:R-:W-:Y:S02]  /*4260*/  VOTEU.ANY UR7, UPT, PT ;  /* 0x0000000000077886 */ /* 0x000fe400038e0100 */
[----:B------:R-:W-:-:S03]  /*4270*/  UFLO.U32 UR7, UR7 ;  /* 0x00000007000772bd */ /* 0x000fc600080e0000 */
[----:B------:R-:W-:-:S04]  /*4280*/  IMAD.U32 R0, RZ, RZ, UR8 ;  /* 0x00000008ff007e24 */ /* 0x000fc8000f8e00ff */
[----:B------:R2:W3:Y:S02]  /*4290*/  REDUX UR5, R0 ;  /* 0x00000000000573c4 */ /* 0x0004e40000000000 */
[----:B------:R1:W-:Y:S02]  /*42a0*/  UTCATOMSWS.AND URZ, UR8 ;  /* 0x0000000800ff79e3 */ /* 0x0003e40008000000 */
[----:B-1----:R-:W-:Y:S02]  /*42b0*/  ISETP.EQ.U32.AND P0, PT, R2, UR7, PT ;  /* 0x0000000702007c0c */ /* 0x002fe4000bf02070 */
[----:B--2---:R-:W-:Y:S02]  /*42c0*/  LOP3.LUT R0, RZ, UR4, RZ, 0x33, !PT ;  /* 0x00000004ff007c12 */ /* 0x004fe4000f8e33ff */
[----:B---3--:R-:W-:Y:S02]  /*42d0*/  MOV R2, UR5 ;  /* 0x0000000500027c02 */ /* 0x008fe40008000f00 */
[----:B------:R-:W1:Y:S07]  /*42e0*/  REDUX UR4, R0 ;  /* 0x00000000000473c4 */ /* 0x000e6e0000000000 */
[----:B------:R2:W-:Y:S01]  /*42f0*/  @P0 ATOMS.AND RZ, [UR6+0x14], R2 ;  /* 0x00001402ffff098c */ /* 0x0005e2000a800006 */
[----:B-1----:R-:W-:-:S05]  /*4300*/  IMAD.U32 R0, RZ, RZ, UR4 ;  /* 0x00000004ff007e24 */ /* 0x002fca000f8e00ff */
[----:B------:R2:W-:Y:S01]  /*4310*/  @P0 ATOMS.AND RZ, [UR6+0x18], R0 ;  /* 0x00001800ffff098c */ /* 0x0005e2000a800006 */
[----:B------:R-:W-:Y:S05]  /*4320*/  BRA `(.L_x_88) ;  /* 0x0000000000147947 */ /* 0x000fea0003800000 */
.L_x_87:
[----:B------:R-:W-:Y:S02]  /*4330*/  MOV R2, 0x4350 ;  /* 0x0000435000027802 */ /* 0x000fe40000000f00 */
[----:B---345:R-:W-:Y:S05]  /*4340*/  CALL.REL.NOINC `($__internal_0_$__cuda_sm10x_tcgen05_guardrail_trap_col_being_dealloced_not_returned_by_alloc) ;  /* 0x0000006400647944 */ /* 0x038fea0003c00000 */
[----:B------:R-:W-:Y:S05]  /*4350*/  BRA `(.L_x_88) ;  /* 0x0000000000087947 */ /* 0x000fea0003800000 */
.L_x_86:
[----:B------:R-:W-:Y:S02]  /*4360*/  MOV R2, 0x4380 ;  /* 0x0000438000027802 */ /* 0x000fe40000000f00 */
[----:B---345:R-:W-:Y:S05]  /*4370*/  CALL.REL.NOINC `($__internal_2_$__cuda_sm10x_tcgen05_guardrail_trap_unallocated_columns_being_dealloced) ;  /* 0x0000006400707944 */ /* 0x038fea0003c00000 */
.L_x_88:
[----:B------:R-:W-:Y:S01]  /*4380*/  NOP ;  /* 0x0000000000007918 */ /* 0x000fe20000000000 */
[----:B----4-:R-:W-:Y:S05]  /*4390*/  EXIT ;  /* 0x000000000000794d */ /* 0x010fea0003800000 */
.L_x_59:
[----:B------:R-:W-:-:S09]  /*43a0*/  UISETP.NE.OR UP5, UPT, UR10, 0x3, UP5 ;  /* 0x000000030a00788c */ /* 0x000fd2000afa5670 */
[----:B------:R-:W-:Y:S05]  /*43b0*/  BRA.U UP5, `(.L_x_89) ;  /* 0x0000001105747547 */ /* 0x000fea000b800000 */
[----:B------:R-:W1:Y:S01]  /*43c0*/  LDC R0, c[0x0][0xb30] ;  /* 0x0002cc00ff007b82 */ /* 0x000e620000000800 */
[----:B------:R-:W2:Y:S01]  /*43d0*/  LDCU.64 UR8, c[0x0][0x888] ;  /* 0x00011100ff0877ac */ /* 0x000ea20008000a00 */
[----:B------:R-:W-:Y:S02]  /*43e0*/  HFMA2 R27, -RZ, RZ, 0, 0 ;  /* 0x00000000ff1b7431 */ /* 0x000fe400000001ff */
[----:B------:R-:W-:Y:S01]  /*43f0*/  IMAD.MOV.U32 R29, RZ, RZ, 0x1 ;  /* 0x00000001ff1d7424 */ /* 0x000fe200078e00ff */
[----:B------:R-:W-:Y:S01]  /*4400*/  MOV R25, 0x2000 ;  /* 0x0000200000197802 */ /* 0x000fe20000000f00 */
[----:B------:R-:W3:Y:S01]  /*4410*/  LDCU.64 UR4, c[0x0][0x890] ;  /* 0x00011200ff0477ac */ /* 0x000ee20008000a00 */
[----:B------:R-:W-:Y:S01]  /*4420*/  IMAD.MOV.U32 R28, RZ, RZ, RZ ;  /* 0x000000ffff1c7224 */ /* 0x000fe200078e00ff */
[----:B------:R-:W4:Y:S01]  /*4430*/  LDC R24, c[0x0][0x370] ;  /* 0x0000dc00ff187b82 */ /* 0x000f220000000800 */
[----:B------:R-:W-:Y:S01]  /*4440*/  UMOV UR7, 0x400 ;  /* 0x0000040000077882 */ /* 0x000fe20000000000 */
[----:B------:R-:W-:-:S02]  /*4450*/  UPLOP3.LUT UP1, UPT, UPT, UPT, UPT, 0x40, 0x4 ;  /* 0x000000000004789c */ /* 0x000fc40003f2e870 */
[----:B------:R-:W-:-:S04]  /*4460*/  ULEA UR7, UR37, UR7, 0x18 ;  /* 0x0000000725077291 */ /* 0x000fc8000f8ec0ff */
[----:B------:R-:W4:Y:S01]  /*4470*/  LDC R3, c[0x0][0xb0c] ;  /* 0x0002c300ff037b82 */ /* 0x000f220000000800 */
[----:B------:R-:W-:Y:S02]  /*4480*/  UIADD3 UR13, UPT, UPT, UR7, 0x98, URZ ;  /* 0x00000098070d7890 */ /* 0x000fe4000fffe0ff */
[----:B--2---:R-:W-:Y:S02]  /*4490*/  UISETP.NE.U32.AND UP3, UPT, UR8, URZ, UPT ;  /* 0x000000ff0800728c */ /* 0x004fe4000bf65070 */
[----:B------:R-:W-:Y:S02]  /*44a0*/  UIADD3 UR41, UPT, UPT, UR7, 0x80, URZ ;  /* 0x0000008007297890 */ /* 0x000fe4000fffe0ff */
[----:B---3--:R-:W-:Y:S01]  /*44b0*/  UISETP.NE.U32.AND UP4, UPT, UR4, URZ, UPT ;  /* 0x000000ff0400728c */ /* 0x008fe2000bf85070 */
[----:B------:R-:W2:Y:S01]  /*44c0*/  LDC R18, c[0x0][0xb20] ;  /* 0x0002c800ff127b82 */ /* 0x000ea20000000800 */
[----:B-1----:R-:W-:Y:S01]  /*44d0*/  ISETP.NE.AND P1, PT, R0, 0x1, PT ;  /* 0x000000010000780c */ /* 0x002fe20003f25270 */
[----:B------:R-:W-:-:S02]  /*44e0*/  UISETP.NE.AND.EX UP3, UPT, UR9, URZ, UPT, UP3 ;  /* 0x000000ff0900728c */ /* 0x000fc4000bf65330 */
[----:B------:R-:W-:Y:S02]  /*44f0*/  UIADD3 UR33, UPT, UPT, UR7, 0x88, URZ ;  /* 0x0000008807217890 */ /* 0x000fe4000fffe0ff */
[----:B------:R-:W-:Y:S02]  /*4500*/  UIADD3 UR25, UPT, UPT, UR7, 0x90, URZ ;  /* 0x0000009007197890 */ /* 0x000fe4000fffe0ff */
[----:B------:R-:W1:Y:S01]  /*4510*/  LDC.64 R30, c[0x0][0x348] ;  /* 0x0000d200ff1e7b82 */ /* 0x000e620000000a00 */
[----:B------:R-:W-:Y:S02]  /*4520*/  UPRMT UR13, UR37, 0x654, UR13 ;  /* 0x00000654250d7896 */ /* 0x000fe4000800000d */
[----:B------:R-:W-:-:S05]  /*4530*/  UISETP.NE.AND.EX UP4, UPT, UR5, URZ, UPT, UP4 ;  /* 0x000000ff0500728c */ /* 0x000fca000bf85340 */
[----:B------:R-:W3:Y:S08]  /*4540*/  LDC.64 R16, c[0x0][0xb10] ;  /* 0x0002c400ff107b82 */ /* 0x000ef00000000a00 */
[----:B------:R-:W1:Y:S08]  /*4550*/  LDC.64 R6, c[0x0][0xb18] ;  /* 0x0002c600ff067b82 */ /* 0x000e700000000a00 */
[----:B------:R-:W1:Y:S08]  /*4560*/  LDC.64 R4, c[0x0][0xb28] ;  /* 0x0002ca00ff047b82 */ /* 0x000e700000000a00 */
[----:B--2-4-:R-:W1:Y:S02]  /*4570*/  LDC R19, c[0x0][0x374] ;  /* 0x0000dd00ff137b82 */ /* 0x014e640000000800 */
.L_x_100:
[C---:B------:R-:W-:Y:S02]  /*4580*/  LEA R0, R28.reuse, UR7, 0x3 ;  /* 0x000000071c007c11 */ /* 0x040fe4000f8e18ff */
[----:B------:R-:W-:Y:S02]  /*4590*/  SHF.L.U32 R2, R27, 0x1f, RZ ;  /* 0x0000001f1b027819 */ /* 0x000fe400000006ff */
[----:B------:R-:W-:Y:S02]  /*45a0*/  LEA R20, R28, UR7, 0x4 ;  /* 0x000000071c147c11 */ /* 0x000fe4000f8e20ff */
[----:B--2---:R-:W2:Y:S02]  /*45b0*/  SYNCS.PHASECHK.TRANS64.TRYWAIT P0, [R0+URZ+0xd0], R2 ;  /* 0x0000d002000075a7 */ /* 0x004ea400080011ff */
[----:B--2---:R-:W-:Y:S05]  /*45c0*/  @!P0 BRA `(.L_x_90) ;  /* 0x0000005c00748947 */ /* 0x004fea0003800000 */
.L_x_192:
[----:B------:R-:W-:Y:S01]  /*45d0*/  ISETP.GE.AND P0, PT, R40, 0x1, PT ;  /* 0x000000012800780c */ /* 0x000fe20003f06270 */
[----:B------:R-:W4:Y:S01]  /*45e0*/  LDS.128 R20, [R20+0x160] ;  /* 0x0001600014147984 */ /* 0x000f220000000c00 */
[----:B--2---:R-:W-:Y:S01]  /*45f0*/  VIADD R0, R0, 0xe0 ;  /* 0x000000e000007836 */ /* 0x004fe20000000000 */
[----:B------:R-:W-:Y:S01]  /*4600*/  @!PT LDS RZ, [RZ] ;  /* 0x00000000fffff984 */ /* 0x000fe20000000800 */
[----:B------:R-:W-:Y:S01]  /*4610*/  @!PT LDS RZ, [RZ] ;  /* 0x00000000fffff984 */ /* 0x000fe20000000800 */
[----:B------:R-:W-:Y:S01]  /*4620*/  @!PT LDS RZ, [RZ] ;  /* 0x00000000fffff984 */ /* 0x000fe20000000800 */
[----:B------:R-:W-:Y:S01]  /*4630*/  @!PT LDS RZ, [RZ] ;  /* 0x00000000fffff984 */ /* 0x000fe20000000800 */
[----:B------:R2:W-:Y:S06]  /*4640*/  MEMBAR.ALL.CTA ;  /* 0x0000000000007992 */ /* 0x0005ec0000008000 */
[----:B--2---:R-:W2:Y:S01]  /*4650*/  FENCE.VIEW.ASYNC.S ;  /* 0x00000000000073c6 */ /* 0x004ea20000000000 */
[----:B------:R-:W-:Y:S04]  /*4660*/  PRMT R0, RZ, 0x654, R0 ;  /* 0x00000654ff007816 */ /* 0x000fe80000000000 */
[----:B--2---:R2:W-:Y:S01]  /*4670*/  SYNCS.ARRIVE.TRANS64.RED.A1T0 RZ, [R0+URZ], RZ ;  /* 0x000000ff00ff79a7 */ /* 0x0045e200081004ff */
[----:B----4-:R-:W-:Y:S11]  /*4680*/  LOP3.LUT P3, RZ, R22, 0x1, RZ, 0xc0, !PT ;  /* 0x0000000116ff7812 */ /* 0x010ff6000786c0ff */
[----:B------:R-:W-:Y:S02]  /*4690*/  @!UPT UIADD3 URZ, UPT, UPT, URZ, URZ, URZ ;  /* 0x000000fffffff290 */ /* 0x000fe4000fffe0ff */
[----:B------:R-:W-:Y:S02]  /*46a0*/  @P3 MOV R11, R20 ;  /* 0x00000014000b3202 */ /* 0x000fe40000000f00 */
[----:B------:R-:W-:Y:S01]  /*46b0*/  @P3 LOP3.LUT R10, R21, 0xffff, RZ, 0xc0, !PT ;  /* 0x0000ffff150a3812 */ /* 0x000fe200078ec0ff */
[----:B--2---:R-:W-:Y:S06]  /*46c0*/  @!P0 BRA `(.L_x_91) ;  /* 0x0000000000a48947 */ /* 0x004fec0003800000 */
[-C--:B-1----:R-:W-:Y:S01]  /*46d0*/  IMAD.HI.U32 R0, R19, R7.reuse, RZ ;  /* 0x0000000713007227 */ /* 0x082fe200078e00ff */
[----:B------:R-:W-:Y:S02]  /*46e0*/  ISETP.NE.AND P0, PT, R6, 0x1, PT ;  /* 0x000000010600780c */ /* 0x000fe40003f05270 */
[----:B------:R-:W-:Y:S01]  /*46f0*/  ISETP.NE.AND P2, PT, R40, 0x1, PT ;  /* 0x000000012800780c */ /* 0x000fe20003f45270 */
[----:B---3--:R-:W-:Y:S01]  /*4700*/  IMAD.HI.U32 R9, R24, R16, RZ ;  /* 0x0000001018097227 */ /* 0x008fe200078e00ff */
[----:B------:R-:W-:Y:S02]  /*4710*/  SHF.R.U32.HI R0, RZ, R18, R0 ;  /* 0x00000012ff007219 */ /* 0x000fe40000011600 */
[----:B------:R-:W-:Y:S01]  /*4720*/  ISETP.NE.AND P4, PT, R3, 0x1, PT ;  /* 0x000000010300780c */ /* 0x000fe20003f85270 */
[----:B------:R-:W-:Y:S01]  /*4730*/  IMAD.HI.U32 R13, R10, R7, RZ ;  /* 0x000000070a0d7227 */ /* 0x000fe200078e00ff */
[----:B------:R-:W-:Y:S02]  /*4740*/  SHF.R.U32.HI R9, RZ, R17, R9 ;  /* 0x00000011ff097219 */ /* 0x000fe40000011609 */
[----:B------:R-:W-:Y:S01]  /*4750*/  SEL R0, R19, R0, !P0 ;  /* 0x0000000013007207 */ /* 0x000fe20004000000 */
[----:B------:R-:W-:Y:S01]  /*4760*/  IMAD.HI.U32 R12, R11, R16, RZ ;  /* 0x000000100b0c7227 */ /* 0x000fe200078e00ff */
[----:B------:R-:W-:Y:S03]  /*4770*/  SEL R9, R24, R9, !P4 ;  /* 0x0000000918097207 */ /* 0x000fe60006000000 */
[-C--:B------:R-:W-:Y:S01]  /*4780*/  IMAD.HI.U32 R8, R0, R4.reuse, RZ ;  /* 0x0000000400087227 */ /* 0x080fe200078e00ff */
[----:B------:R-:W-:Y:S03]  /*4790*/  SHF.R.U32.HI R12, RZ, R17, R12 ;  /* 0x00000011ff0c7219 */ /* 0x000fe6000001160c */
[----:B------:R-:W-:Y:S01]  /*47a0*/  IMAD.HI.U32 R2, R9, R4, RZ ;  /* 0x0000000409027227 */ /* 0x000fe200078e00ff */
[-C--:B------:R-:W-:Y:S02]  /*47b0*/  @P2 SHF.R.U32.HI R0, RZ, R5.reuse, R8 ;  /* 0x00000005ff002219 */ /* 0x080fe40000011608 */
[----:B------:R-:W-:Y:S02]  /*47c0*/  SHF.R.U32.HI R8, RZ, R18, R13 ;  /* 0x00000012ff087219 */ /* 0x000fe4000001160d */
[----:B------:R-:W-:Y:S01]  /*47d0*/  @P2 SHF.R.U32.HI R9, RZ, R5, R2 ;  /* 0x00000005ff092219 */ /* 0x000fe20000011602 */
[----:B------:R-:W-:Y:S01]  /*47e0*/  IMAD R0, R40, R0, RZ ;  /* 0x0000000028007224 */ /* 0x000fe200078e02ff */
[----:B------:R-:W-:Y:S02]  /*47f0*/  SEL R8, R10, R8, !P0 ;  /* 0x000000080a087207 */ /* 0x000fe40004000000 */
[----:B------:R-:W-:Y:S01]  /*4800*/  SEL R2, R11, R12, !P4 ;  /* 0x0000000c0b027207 */ /* 0x000fe20006000000 */
[----:B------:R-:W-:Y:S01]  /*4810*/  IMAD R12, R40, R9, RZ ;  /* 0x00000009280c7224 */ /* 0x000fe200078e02ff */
[C---:B------:R-:W-:Y:S01]  /*4820*/  ISETP.GE.AND P0, PT, R8.reuse, R0, PT ;  /* 0x000000000800720c */ /* 0x040fe20003f06270 */
[----:B------:R-:W-:Y:S03]  /*4830*/  IMAD.HI.U32 R0, R8, R4, RZ ;  /* 0x0000000408007227 */ /* 0x000fe600078e00ff */
[----:B------:R-:W-:Y:S02]  /*4840*/  ISETP.GE.OR P0, PT, R2, R12, P0 ;  /* 0x0000000c0200720c */ /* 0x000fe40000706670 */
[-C--:B------:R-:W-:Y:S04]  /*4850*/  SHF.R.U32.HI R0, RZ, R5.reuse, R0 ;  /* 0x00000005ff007219 */ /* 0x080fe80000011600 */
[----:B------:R-:W-:Y:S05]  /*4860*/  SEL R13, R8, R0, !P2 ;  /* 0x00000000080d7207 */ /* 0x000fea0005000000 */
[----:B------:R-:W-:Y:S02]  /*4870*/  IMAD.MOV R12, RZ, RZ, -R13 ;  /* 0x000000ffff0c7224 */ /* 0x000fe400078e0a0d */
[----:B------:R-:W-:Y:S04]  /*4880*/  @!P0 IMAD.HI.U32 R0, R2, R4, RZ ;  /* 0x0000000402008227 */ /* 0x000fe800078e00ff */
[----:B------:R-:W-:Y:S01]  /*4890*/  IMAD R12, R40, R12, R8 ;  /* 0x0000000c280c7224 */ /* 0x000fe200078e0208 */
[----:B------:R-:W-:Y:S04]  /*48a0*/  @!P0 SHF.R.U32.HI R0, RZ, R5, R0 ;  /* 0x00000005ff008219 */ /* 0x000fe80000011600 */
[----:B------:R-:W-:Y:S04]  /*48b0*/  @!P0 SEL R0, R2, R0, !P2 ;  /* 0x0000000002008207 */ /* 0x000fe80005000000 */
[----:B------:R-:W-:Y:S01]  /*48c0*/  @!P0 IADD3 R13, PT, PT, R13, -R0, RZ ;  /* 0x800000000d0d8210 */ /* 0x000fe20007ffe0ff */
[----:B------:R-:W-:Y:S01]  /*48d0*/  @!P0 IMAD R0, R9, R12, R0 ;  /* 0x0000000c09008224 */ /* 0x000fe200078e0200 */
[----:B------:R-:W-:Y:S01]  /*48e0*/  IADD3 R9, PT, PT, -R8, RZ, RZ ;  /* 0x000000ff08097210 */ /* 0x000fe20007ffe1ff */
[--C-:B------:R-:W-:Y:S02]  /*48f0*/  IMAD.MOV R12, RZ, RZ, -R2.reuse ;  /* 0x000000ffff0c7224 */ /* 0x100fe400078e0a02 */
[----:B------:R-:W-:Y:S02]  /*4900*/  @!P0 IMAD R8, R13, R40, R2 ;  /* 0x000000280d088224 */ /* 0x000fe400078e0202 */
[----:B------:R-:W-:Y:S02]  /*4910*/  @!P0 IMAD.MOV.U32 R2, RZ, RZ, R0 ;  /* 0x000000ffff028224 */ /* 0x000fe400078e0000 */
[----:B------:R-:W-:Y:S02]  /*4920*/  IMAD R11, R3, R12, R11 ;  /* 0x0000000c030b7224 */ /* 0x000fe400078e020b */
[----:B------:R-:W-:Y:S02]  /*4930*/  IMAD R10, R6, R9, R10 ;  /* 0x00000009060a7224 */ /* 0x000fe400078e020a */
[----:B------:R-:W-:Y:S02]  /*4940*/  IMAD R11, R2, R3, R11 ;  /* 0x00000003020b7224 */ /* 0x000fe400078e020b */
[----:B------:R-:W-:Y:S02]  /*4950*/  IMAD R10, R8, R6, R10 ;  /* 0x00000006080a7224 */ /* 0x000fe400078e020a */
.L_x_91:
[----:B------:R-:W-:Y:S05]  /*4960*/  BRA.U UP1, `(.L_x_92) ;  /* 0x0000000101107547 */ /* 0x000fea000b800000 */
[----:B------:R-:W-:Y:S04]  /*4970*/  MOV R2, UR6 ;  /* 0x0000000600027c02 */ /* 0x000fe80008000f00 */
[----:B------:R-:W-:Y:S04]  /*4980*/  SHF.L.U32 R2, R2, 0x1f, RZ ;  /* 0x0000001f02027819 */ /* 0x000fe800000006ff */
[----:B------:R-:W2:Y:S02]  /*4990*/  SYNCS.PHASECHK.TRANS64.TRYWAIT P0, [UR7+0xc8], R2 ;  /* 0x0000c802ff0075a7 */ /* 0x000ea40008001107 */
[----:B--2---:R-:W-:Y:S05]  /*49a0*/  @!P0 BRA `(.L_x_93) ;  /* 0x0000005800908947 */ /* 0x004fea0003800000 */
.L_x_92:
[----:B------:R-:W-:Y:S02]  /*49b0*/  R2UR UR42, R15 ;  /* 0x000000000f2a72ca */ /* 0x000fe400000e0000 */
[----:B------:R-:W-:Y:S02]  /*49c0*/  R2UR UR43, R14 ;  /* 0x000000000e2b72ca */ /* 0x000fe400000e0000 */
[----:B------:R-:W-:Y:S02]  /*49d0*/  ISETP.NE.U32.AND P2, PT, RZ, UR4, PT ;  /* 0x00000004ff007c0c */ /* 0x000fe4000bf45070 */
[----:B------:R-:W-:Y:S02]  /*49e0*/  SHF.L.U32 R14, R29, 0x1f, RZ ;  /* 0x0000001f1d0e7819 */ /* 0x000fe400000006ff */
[----:B------:R-:W-:Y:S05]  /*49f0*/  ISETP.NE.AND.EX P2, PT, RZ, UR5, PT, P2 ;  /* 0x00000005ff007c0c */ /* 0x000fea000bf45320 */
[----:B------:R-:W-:Y:S02]  /*4a00*/  USHF.L.U32 UR42, UR42, 0x8, URZ ;  /* 0x000000082a2a7899 */ /* 0x000fe400080006ff */
[----:B------:R-:W-:Y:S01]  /*4a10*/  USHF.L.U32 UR43, UR43, 0x6, URZ ;  /* 0x000000062b2b7899 */ /* 0x000fe200080006ff */
[----:B------:R-:W-:Y:S11]  /*4a20*/  BRA.U !UP4, `(.L_x_94) ;  /* 0x000000010c347547 */ /* 0x000ff6000b800000 */
[----:B------:R-:W-:Y:S01]  /*4a30*/  UPLOP3.LUT UP0, UPT, UPT, UPT, UP3, 0x80, 0x8 ;  /* 0x000000000008789c */ /* 0x000fe20003f0f030 */
[----:B--2---:R-:W-:Y:S02]  /*4a40*/  HFMA2 R0, -RZ, RZ, 0, 5.9604644775390625e-08 ;  /* 0x00000001ff007431 */ /* 0x004fe400000001ff */
[----:B------:R-:W-:Y:S03]  /*4a50*/  IMAD.MOV.U32 R96, RZ, RZ, 0x1 ;  /* 0x00000001ff607424 */ /* 0x000fe600078e00ff */
[----:B------:R-:W-:Y:S05]  /*4a60*/  PLOP3.LUT P0, PT, PT, PT, UP0, 0x80, 0x8 ;  /* 0x000000000008781c */ /* 0x000fea0003f0f008 */
[----:B------:R-:W2:Y:S01]  /*4a70*/  @UP0 LDCU.64 UR10, c[0x0][0x888] ;  /* 0x00011100ff0a07ac */ /* 0x000ea20008000a00 */
[----:B------:R-:W-:Y:S07]  /*4a80*/  @UP0 UIMAD UR8, UR36, UR4, URZ ;  /* 0x00000004240802a4 */ /* 0x000fee000f8e02ff */
[----:B------:R-:W-:Y:S01]  /*4a90*/  @!P0 PRMT R96, R0, 0x7610, R96 ;  /* 0x0000761000608816 */ /* 0x000fe20000000060 */
[----:B--2---:R-:W-:Y:S03]  /*4aa0*/  @UP0 UIMAD.WIDE UR10, UR8, 0x4, UR10 ;  /* 0x00000004080a08a5 */ /* 0x004fe6000f8e020a */
[----:B------:R-:W2:Y:S03]  /*4ab0*/  @!UP0 LDCU UR8, c[0x0][0x880] ;  /* 0x00011000ff0887ac */ /* 0x000ea60008000800 */
[----:B------:R-:W-:Y:S01]  /*4ac0*/  IMAD.U32 R8, RZ, RZ, UR10 ;  /* 0x0000000aff087e24 */ /* 0x000fe2000f8e00ff */
[----:B------:R-:W-:Y:S05]  /*4ad0*/  MOV R9, UR11 ;  /* 0x0000000b00097c02 */ /* 0x000fea0008000f00 */
[----:B-----5:R4:W5:Y:S02]  /*4ae0*/  @P0 LDG.E R49, desc[UR46][R8.64] ;  /* 0x0000002e08310981 */ /* 0x020964000c1e1900 */
[----:B--2-4-:R-:W-:Y:S07]  /*4af0*/  @!P0 IMAD.U32 R49, RZ, RZ, UR8 ;  /* 0x00000008ff318e24 */ /* 0x014fee000f8e00ff */
.L_x_94:
[----:B-----5:R-:W-:Y:S01]  /*4b00*/  @!P2 FSETP.EQ.AND P0, PT, R49, RZ, PT ;  /* 0x000000ff3100a20b */ /* 0x020fe20003f02000 */
[----:B------:R-:W-:Y:S01]  /*4b10*/  @!UPT UIADD3 URZ, UPT, UPT, URZ, URZ, URZ ;  /* 0x000000fffffff290 */ /* 0x000fe2000fffe0ff */
[----:B------:R-:W-:Y:S11]  /*4b20*/  @!P2 BRA `(.L_x_95) ;  /* 0x000000000014a947 */ /* 0x000ff60003800000 */
[----:B------:R-:W-:Y:S02]  /*4b30*/  LOP3.LUT P2, RZ, R96, 0xff, RZ, 0xc0, !PT ;  /* 0x000000ff60ff7812 */ /* 0x000fe4000784c0ff */
[----:B------:R-:W-:Y:S04]  /*4b40*/  PLOP3.LUT P0, PT, PT, PT, UP0, 0x80, 0x8 ;  /* 0x000000000008781c */ /* 0x000fe80003f0f008 */
[----:B------:R-:W-:Y:S07]  /*4b50*/  PLOP3.LUT P0, PT, P0, PT, PT, 0x8, 0x80 ;  /* 0x000000000080781c */ /* 0x000fee000070e170 */
[----:B------:R-:W-:Y:S11]  /*4b60*/  @P2 FSETP.EQ.AND P0, PT, R49, RZ, PT ;  /* 0x000000ff3100220b */ /* 0x000ff60003f02000 */
[----:B------:R-:W-:Y:S02]  /*4b70*/  @!UPT UIADD3 URZ, UPT, UPT, URZ, URZ, URZ ;  /* 0x000000fffffff290 */ /* 0x000fe4000fffe0ff */
.L_x_95:
[----:B------:R-:W4:Y:S01]  /*4b80*/  SYNCS.PHASECHK.TRANS64.TRYWAIT P2, [UR7+0xa0], R14 ;  /* 0x0000a00eff0075a7 */ /* 0x000f220008041107 */
[----:B------:R-:W-:Y:S04]  /*4b90*/  ELECT P4, URZ, PT ;  /* 0x0000000000ff782f */ /* 0x000fe80003880000 */
[----:B------:R-:W-:Y:S11]  /*4ba0*/  PLOP3.LUT P4, PT, P0, P4, PT, 0xf2, 0x2f ;  /* 0x00000000002f781c */ /* 0x000ff60000789e72 */
[----:B------:R-:W-:Y:S02]  /*4bb0*/  @!UPT UIADD3 URZ, UPT, UPT, URZ, URZ, URZ ;  /* 0x000000fffffff290 */ /* 0x000fe4000fffe0ff */
[----:B-1----:R-:W-:Y:S05]  /*4bc0*/  @!P4 IADD3 R8, P0, PT, R30, 0x580, RZ ;  /* 0x000005801e08c810 */ /* 0x002fea0007f1e0ff */
[----:B--2---:R-:W-:Y:S01]  /*4bd0*/  @!P4 IMAD.X R2, RZ, RZ, R31, P0 ;  /* 0x000000ffff02c224 */ /* 0x004fe200000e061f */
[----:B----4-:R-:W-:Y:S07]  /*4be0*/  @!P2 BRA `(.L_x_96) ;  /* 0x000000580018a947 */ /* 0x010fee0003800000 */
.L_x_195:
[----:B------:R-:W-:Y:S01]  /*4bf0*/  @!P4 R2UR UR9, R8 ;  /* 0x000000000809c2ca */ /* 0x000fe200000e0000 */
[----:B------:R-:W-:Y:S01]  /*4c00*/  VOTEU.ALL UP1, P4 ;  /* 0x0000000000ff7886 */ /* 0x000fe20002020000 */
[----:B------:R-:W-:Y:S01]  /*4c10*/  @!P4 R2UR UR8, R2 ;  /* 0x000000000208c2ca */ /* 0x000fe200000e0000 */
[----:B------:R-:W-:Y:S01]  /*4c20*/  VOTEU.ALL UP2, P4 ;  /* 0x0000000000ff7886 */ /* 0x000fe20002040000 */
[----:B------:R-:W-:Y:S01]  /*4c30*/  UMOV UR16, 0x0 ;  /* 0x0000000000107882 */ /* 0x000fe20000000000 */
[----:B------:R-:W-:Y:S01]  /*4c40*/  UMOV UR17, 0x10000000 ;  /* 0x1000000000117882 */ /* 0x000fe20000000000 */
[----:B------:R-:W-:Y:S01]  /*4c50*/  @!UP1 UIADD3 UR40, UPT, UPT, UR7, 0x200, URZ ;  /* 0x0000020007289890 */ /* 0x000fe2000fffe0ff */
[----:B-1----:R-:W-:Y:S01]  /*4c60*/  @!P4 IMAD.MOV.U32 R0, RZ, RZ, 0x2000 ;  /* 0x00002000ff00c424 */ /* 0x002fe200078e00ff */
[----:B------:R-:W-:Y:S01]  /*4c70*/  UMOV UR44, UR36 ;  /* 0x00000024002c7c82 */ /* 0x000fe20008000000 */
[----:B------:R-:W-:Y:S01]  /*4c80*/  @!UP1 UIADD3 UR10, UPT, UPT, UR42, 0x80, URZ ;  /* 0x000000802a0a9890 */ /* 0x000fe2000fffe0ff */
[----:B------:R-:W-:Y:S01]  /*4c90*/  UMOV UR11, UR43 ;  /* 0x0000002b000b7c82 */ /* 0x000fe20008000000 */
[----:B------:R-:W-:Y:S02]  /*4ca0*/  UMOV UR12, UR36 ;  /* 0x00000024000c7c82 */ /* 0x000fe40008000000 */
[----:B------:R-:W-:Y:S01]  /*4cb0*/  IMAD.U32 R8, RZ, RZ, UR9 ;  /* 0x00000009ff087e24 */ /* 0x000fe2000f8e00ff */
[----:B------:R-:W-:Y:S01]  /*4cc0*/  UMOV UR9, UR41 ;  /* 0x0000002900097c82 */ /* 0x000fe20008000000 */
[----:B------:R-:W-:Y:S01]  /*4cd0*/  IMAD.U32 R9, RZ, RZ, UR8 ;  /* 0x00000008ff097e24 */ /* 0x000fe2000f8e00ff */
[----:B------:R-:W-:Y:S02]  /*4ce0*/  @!UP1 UIADD3 UR8, UPT, UPT, UR7, 0x1200, URZ ;  /* 0x0000120007089890 */ /* 0x000fe4000fffe0ff */
[----:B------:R-:W-:Y:S01]  /*4cf0*/  @!P4 R2UR UR18, R8 ;  /* 0x000000000812c2ca */ /* 0x000fe200000e0000 */
[----:B------:R-:W-:Y:S01]  /*4d00*/  VOTEU.ALL UP1, P4 ;  /* 0x0000000000ff7886 */ /* 0x000fe20002020000 */
[----:B------:R-:W-:Y:S01]  /*4d10*/  @!P4 R2UR UR19, R9 ;  /* 0x000000000913c2ca */ /* 0x000fe200000e0000 */
[----:B------:R-:W-:Y:S01]  /*4d20*/  UPRMT UR14, UR37, 0x654, UR41 ;  /* 0x00000654250e7896 */ /* 0x000fe20008000029 */
[----:B------:R-:W-:Y:S05]  /*4d30*/  @!P4 IADD3 R8, P0, PT, R30, 0x580, RZ ;  /* 0x000005801e08c810 */ /* 0x000fea0007f1e0ff */
[----:B------:R-:W-:Y:S06]  /*4d40*/  @!P4 IMAD.X R2, RZ, RZ, R31, P0 ;  /* 0x000000ffff02c224 */ /* 0x000fec00000e061f */
[----:B------:R1:W-:Y:S01]  /*4d50*/  @!UP2 UTMALDG.3D [UR40], [UR18], desc[UR16] ;  /* 0x000010281200a5b4 */ /* 0x0003e20008011000 */
[----:B------:R1:W-:Y:S01]  /*4d60*/  @!UP1 UTMALDG.3D [UR8], [UR18], desc[UR16] ;  /* 0x00001008120095b4 */ /* 0x0003e20008011000 */
[----:B------:R1:W-:Y:S01]  /*4d70*/  @!P4 SYNCS.ARRIVE.TRANS64.RED.A0TR RZ, [UR7+0x80], R0 ;  /* 0x00008000ffffc9a7 */ /* 0x0003e20008300407 */
[----:B------:R-:W-:Y:S01]  /*4d80*/  SYNCS.ARRIVE.TRANS64.RED.A1T0 RZ, [UR14], RZ ;  /* 0x000000ffffff79a7 */ /* 0x000fe2000810040e */
[----:B------:R-:W2:Y:S02]  /*4d90*/  SYNCS.PHASECHK.TRANS64.TRYWAIT P2, [UR7+0xa8], R14 ;  /* 0x0000a80eff0075a7 */ /* 0x000ea40008041107 */
[----:B-12---:R-:W-:Y:S05]  /*4da0*/  @!P2 BRA `(.L_x_97) ;  /* 0x0000005400c0a947 */ /* 0x006fea0003800000 */
.L_x_197:
        /* <DEDUP_REMOVED lines=8> */
[----:B------:R-:W-:Y:S01]  /*4e30*/  @!UP1 UIADD3 UR32, UPT, UPT, UR7, 0x2200, URZ ;  /* 0x0000220007209890 */ /* 0x000fe2000fffe0ff */
[----:B------:R-:W-:Y:S01]  /*4e40*/  UMOV UR35, UR43 ;  /* 0x0000002b00237c82 */ /* 0x000fe20008000000 */
[----:B------:R-:W-:Y:S03]  /*4e50*/  @!UP1 UIADD3 UR10, UPT, UPT, UR42, 0xa0, URZ ;  /* 0x000000a02a0a9890 */ /* 0x000fe6000fffe0ff */
[----:B------:R-:W-:Y:S01]  /*4e60*/  IMAD.U32 R8, RZ, RZ, UR9 ;  /* 0x00000009ff087e24 */ /* 0x000fe2000f8e00ff */
[----:B------:R-:W-:Y:S01]  /*4e70*/  UMOV UR9, UR33 ;  /* 0x0000002100097c82 */ /* 0x000fe20008000000 */
[----:B------:R-:W-:Y:S01]  /*4e80*/  IMAD.U32 R9, RZ, RZ, UR8 ;  /* 0x00000008ff097e24 */ /* 0x000fe2000f8e00ff */
[----:B------:R-:W-:Y:S02]  /*4e90*/  @!UP1 UIADD3 UR8, UPT, UPT, UR7, 0x3200, URZ ;  /* 0x0000320007089890 */ /* 0x000fe4000fffe0ff */
[----:B------:R-:W-:Y:S01]  /*4ea0*/  @!P4 R2UR UR18, R8 ;  /* 0x000000000812c2ca */ /* 0x000fe200000e0000 */
[----:B------:R-:W-:Y:S01]  /*4eb0*/  VOTEU.ALL UP1, P4 ;  /* 0x0000000000ff7886 */ /* 0x000fe20002020000 */
[----:B------:R-:W-:Y:S01]  /*4ec0*/  @!P4 R2UR UR19, R9 ;  /* 0x000000000913c2ca */ /* 0x000fe200000e0000 */
[----:B------:R-:W-:Y:S01]  /*4ed0*/  UMOV UR11, UR43 ;  /* 0x0000002b000b7c82 */ /* 0x000fe20008000000 */
[----:B------:R-:W-:Y:S01]  /*4ee0*/  UMOV UR12, UR36 ;  /* 0x00000024000c7c82 */ /* 0x000fe20008000000 */
[----:B------:R-:W-:Y:S01]  /*4ef0*/  UPRMT UR14, UR37, 0x654, UR33 ;  /* 0x00000654250e7896 */ /* 0x000fe20008000021 */
[----:B------:R-:W-:Y:S05]  /*4f00*/  @!P4 IADD3 R8, P0, PT, R30, 0x580, RZ ;  /* 0x000005801e08c810 */ /* 0x000fea0007f1e0ff */
[----:B------:R-:W-:Y:S04]  /*4f10*/  @!P4 IMAD.X R2, RZ, RZ, R31, P0 ;  /* 0x000000ffff02c224 */ /* 0x000fe800000e061f */
[----:B------:R1:W-:Y:S01]  /*4f20*/  @!UP2 UTMALDG.3D [UR32], [UR18], desc[UR16] ;  /* 0x000010201200a5b4 */ /* 0x0003e20008011000 */
[----:B------:R1:W-:Y:S01]  /*4f30*/  @!UP1 UTMALDG.3D [UR8], [UR18], desc[UR16] ;  /* 0x00001008120095b4 */ /* 0x0003e20008011000 */
[----:B------:R1:W-:Y:S01]  /*4f40*/  @!P4 SYNCS.ARRIVE.TRANS64.RED.A0TR RZ, [UR7+0x88], R0 ;  /* 0x00008800ffffc9a7 */ /* 0x0003e20008300407 */
[----:B------:R-:W-:Y:S01]  /*4f50*/  SYNCS.ARRIVE.TRANS64.RED.A1T0 RZ, [UR14], RZ ;  /* 0x000000ffffff79a7 */ /* 0x000fe2000810040e */
[----:B------:R-:W2:Y:S02]  /*4f60*/  SYNCS.PHASECHK.TRANS64.TRYWAIT P2, [UR7+0xb0], R14 ;  /* 0x0000b00eff0075a7 */ /* 0x000ea40008041107 */
[----:B-12---:R-:W-:Y:S05]  /*4f70*/  @!P2 BRA `(.L_x_98) ;  /* 0x000000540064a947 */ /* 0x006fea0003800000 */
.L_x_199:
[----:B------:R-:W2:Y:S01]  /*4f80*/  LDC.64 R12, c[0x0][0xb18] ;  /* 0x0002c600ff0c7b82 */ /* 0x000ea20000000a00 */
[----:B------:R-:W-:Y:S01]  /*4f90*/  @!P4 R2UR UR8, R2 ;  /* 0x000000000208c2ca */ /* 0x000fe200000e0000 */
[----:B------:R-:W-:Y:S01]  /*4fa0*/  VOTEU.ALL UP1, P4 ;  /* 0x0000000000ff7886 */ /* 0x000fe20002020000 */
[----:B------:R-:W-:Y:S01]  /*4fb0*/  @!P4 R2UR UR9, R8 ;  /* 0x000000000809c2ca */ /* 0x000fe200000e0000 */
[----:B------:R-:W-:Y:S01]  /*4fc0*/  VOTEU.ALL UP2, P4 ;  /* 0x0000000000ff7886 */ /* 0x000fe20002040000 */
[----:B------:R-:W-:Y:S03]  /*4fd0*/  UMOV UR16, 0x0 ;  /* 0x0000000000107882 */ /* 0x000fe60000000000 */
[----:B------:R-:W4:Y:S01]  /*4fe0*/  @!P1 LDC R2, c[0x0][0xb0c] ;  /* 0x0002c300ff029b82 */ /* 0x000f220000000800 */
[----:B------:R-:W-:Y:S01]  /*4ff0*/  @!UP1 UIADD3 UR26, UPT, UPT, UR42, 0x40, URZ ;  /* 0x000000402a1a9890 */ /* 0x000fe2000fffe0ff */
[----:B-1----:R-:W-:Y:S01]  /*5000*/  @!P4 IMAD.MOV.U32 R0, RZ, RZ, 0x2000 ;  /* 0x00002000ff00c424 */ /* 0x002fe200078e00ff */
[----:B------:R-:W-:Y:S01]  /*5010*/  @!UP1 UIADD3 UR24, UPT, UPT, UR7, 0x4200, URZ ;  /* 0x0000420007189890 */ /* 0x000fe2000fffe0ff */
[----:B------:R-:W-:Y:S01]  /*5020*/  @P3 SHF.R.U32.HI R26, RZ, 0x10, R21 ;  /* 0x00000010ff1a3819 */ /* 0x000fe20000011615 */
[----:B------:R-:W-:Y:S01]  /*5030*/  UMOV UR17, 0x10000000 ;  /* 0x1000000000117882 */ /* 0x000fe20000000000 */
[----:B------:R-:W-:Y:S01]  /*5040*/  UMOV UR27, UR43 ;  /* 0x0000002b001b7c82 */ /* 0x000fe20008000000 */
[----:B------:R-:W-:Y:S01]  /*5050*/  UMOV UR28, UR36 ;  /* 0x00000024001c7c82 */ /* 0x000fe20008000000 */
[----:B------:R-:W-:Y:S01]  /*5060*/  IMAD.U32 R9, RZ, RZ, UR8 ;  /* 0x00000008ff097e24 */ /* 0x000fe2000f8e00ff */
[----:B------:R-:W-:Y:S01]  /*5070*/  @!UP1 UIADD3 UR10, UPT, UPT, UR42, 0xc0, URZ ;  /* 0x000000c02a0a9890 */ /* 0x000fe2000fffe0ff */
[----:B------:R-:W-:Y:S01]  /*5080*/  IMAD.U32 R8, RZ, RZ, UR9 ;  /* 0x00000009ff087e24 */ /* 0x000fe2000f8e00ff */
[----:B------:R-:W-:Y:S01]  /*5090*/  @!UP1 UIADD3 UR8, UPT, UPT, UR7, 0x5200, URZ ;  /* 0x0000520007089890 */ /* 0x000fe2000fffe0ff */
[----:B------:R-:W-:Y:S01]  /*50a0*/  VIADD R28, R28, 0x1 ;  /* 0x000000011c1c7836 */ /* 0x000fe20000000000 */
[----:B------:R-:W-:Y:S01]  /*50b0*/  @!P4 R2UR UR19, R9 ;  /* 0x000000000913c2ca */ /* 0x000fe200000e0000 */
[----:B------:R-:W-:Y:S01]  /*50c0*/  VOTEU.ALL UP1, P4 ;  /* 0x0000000000ff7886 */ /* 0x000fe20002020000 */
[----:B------:R-:W-:Y:S01]  /*50d0*/  @!P4 R2UR UR18, R8 ;  /* 0x000000000812c2ca */ /* 0x000fe200000e0000 */
[----:B------:R-:W-:Y:S01]  /*50e0*/  UMOV UR9, UR25 ;  /* 0x0000001900097c82 */ /* 0x000fe20008000000 */
[----:B------:R-:W1:Y:S01]  /*50f0*/  LDC.64 R8, c[0x0][0xb10] ;  /* 0x0002c400ff087b82 */ /* 0x000e620000000a00 */
[----:B------:R-:W-:Y:S01]  /*5100*/  UMOV UR11, UR43 ;  /* 0x0000002b000b7c82 */ /* 0x000fe20008000000 */
[----:B------:R-:W-:Y:S01]  /*5110*/  UMOV UR12, UR36 ;  /* 0x00000024000c7c82 */ /* 0x000fe20008000000 */
[----:B------:R-:W-:Y:S08]  /*5120*/  UPRMT UR14, UR37, 0x654, UR25 ;  /* 0x00000654250e7896 */ /* 0x000ff00008000019 */
[----:B------:R1:W-:Y:S01]  /*5130*/  @!UP2 UTMALDG.3D [UR24], [UR18], desc[UR16] ;  /* 0x000010181200a5b4 */ /* 0x0003e20008011000 */
[----:B------:R1:W-:Y:S01]  /*5140*/  @!UP1 UTMALDG.3D [UR8], [UR18], desc[UR16] ;  /* 0x00001008120095b4 */ /* 0x0003e20008011000 */
[----:B------:R5:W-:Y:S01]  /*5150*/  @!P4 SYNCS.ARRIVE.TRANS64.RED.A0TR RZ, [UR7+0x90], R0 ;  /* 0x00009000ffffc9a7 */ /* 0x000be20008300407 */
[C---:B-1----:R-:W-:Y:S01]  /*5160*/  @!P1 IMAD.HI.U32 R8, R11.reuse, R8, RZ ;  /* 0x000000080b089227 */ /* 0x042fe200078e00ff */
[----:B--2---:R-:W-:Y:S02]  /*5170*/  @!P1 ISETP.NE.AND P0, PT, R12, 0x1, PT ;  /* 0x000000010c00980c */ /* 0x004fe40003f05270 */
[----:B----4-:R-:W-:Y:S01]  /*5180*/  @!P1 ISETP.NE.AND P2, PT, R2, 0x1, PT ;  /* 0x000000010200980c */ /* 0x010fe20003f45270 */
[C---:B------:R-:W-:Y:S01]  /*5190*/  @!P1 IMAD.HI.U32 R13, R10.reuse, R13, RZ ;  /* 0x0000000d0a0d9227 */ /* 0x040fe200078e00ff */
[----:B------:R-:W-:Y:S04]  /*51a0*/  @!P1 SHF.R.U32.HI R8, RZ, R9, R8 ;  /* 0x00000009ff089219 */ /* 0x000fe80000011608 */
[----:B------:R-:W-:Y:S01]  /*51b0*/  @!P1 SEL R8, R11, R8, !P2 ;  /* 0x000000080b089207 */ /* 0x000fe20005000000 */
[----:B------:R-:W-:Y:S01]  /*51c0*/  SYNCS.ARRIVE.TRANS64.RED.A1T0 RZ, [UR14], RZ ;  /* 0x000000ffffff79a7 */ /* 0x000fe2000810040e */
[----:B------:R-:W1:Y:S01]  /*51d0*/  SYNCS.PHASECHK.TRANS64.TRYWAIT P5, [UR7+0xb8], R14 ;  /* 0x0000b80eff0075a7 */ /* 0x000e6200080a1107 */
[----:B-----5:R-:W2:Y:S02]  /*51e0*/  @!P1 LDC R0, c[0x0][0xb20] ;  /* 0x0002c800ff009b82 */ /* 0x020ea40000000800 */
[----:B--2---:R-:W-:Y:S04]  /*51f0*/  @!P1 SHF.R.U32.HI R0, RZ, R0, R13 ;  /* 0x00000000ff009219 */ /* 0x004fe8000001160d */
[----:B------:R-:W-:Y:S05]  /*5200*/  @!P1 SEL R9, R10, R0, !P0 ;  /* 0x000000000a099207 */ /* 0x000fea0004000000 */
[----:B------:R-:W-:Y:S02]  /*5210*/  @!P1 IMAD.IADD R0, R9, 0x1, -R8 ;  /* 0x0000000109009824 */ /* 0x000fe400078e0a08 */
[----:B------:R-:W-:Y:S02]  /*5220*/  @!P1 IMAD.IADD R8, R8, 0x1, -R9 ;  /* 0x0000000108089824 */ /* 0x000fe400078e0a09 */
[----:B------:R-:W-:Y:S02]  /*5230*/  @!P1 IMAD R11, R0, R2, R11 ;  /* 0x00000002000b9224 */ /* 0x000fe400078e020b */
[----:B------:R-:W-:Y:S01]  /*5240*/  @!P1 IMAD R10, R8, R12, R10 ;  /* 0x0000000c080a9224 */ /* 0x000fe200078e020a */
[----:B-1----:R-:W-:Y:S06]  /*5250*/  @!P5 BRA `(.L_x_99) ;  /* 0x0000005000c4d947 */ /* 0x002fec0003800000 */
.L_x_201:
[----:B------:R-:W-:Y:S01]  /*5260*/  @!P4 IADD3 R2, P0, PT, R30, 0x580, RZ ;  /* 0x000005801e02c810 */ /* 0x000fe20007f1e0ff */
[----:B------:R-:W-:Y:S01]  /*5270*/  VOTEU.ALL UP1, P4 ;  /* 0x0000000000ff7886 */ /* 0x000fe20002020000 */
[----:B------:R-:W-:Y:S01]  /*5280*/  VOTEU.ALL UP2, P4 ;  /* 0x0000000000ff7886 */ /* 0x000fe20002040000 */
[----:B------:R-:W-:Y:S01]  /*5290*/  UMOV UR14, 0x0 ;  /* 0x00000000000e7882 */ /* 0x000fe20000000000 */
[----:B------:R-:W-:Y:S01]  /*52a0*/  @!P4 R2UR UR9, R2 ;  /* 0x000000000209c2ca */ /* 0x000fe200000e0000 */
[----:B-1----:R-:W-:Y:S01]  /*52b0*/  @!P4 IMAD.X R0, RZ, RZ, R31, P0 ;  /* 0x000000ffff00c224 */ /* 0x002fe200000e061f */
[----:B------:R-:W-:Y:S01]  /*52c0*/  @!UP1 UIADD3 UR17, UPT, UPT, UR7, 0x98, URZ ;  /* 0x0000009807119890 */ /* 0x000fe2000fffe0ff */
[----:B------:R-:W-:Y:S01]  /*52d0*/  ISETP.NE.AND P0, PT, R28, 0x2, PT ;  /* 0x000000021c00780c */ /* 0x000fe20003f05270 */
[----:B------:R-:W-:Y:S01]  /*52e0*/  @!UP1 UIADD3 UR18, UPT, UPT, UR42, 0x60, URZ ;  /* 0x000000602a129890 */ /* 0x000fe2000fffe0ff */
[----:B------:R-:W-:Y:S01]  /*52f0*/  LOP3.LUT R29, R29, 0x1, RZ, 0x3c, !PT ;  /* 0x000000011d1d7812 */ /* 0x000fe200078e3cff */
[----:B------:R-:W-:Y:S01]  /*5300*/  @!UP1 UIADD3 UR16, UPT, UPT, UR7, 0x6200, URZ ;  /* 0x0000620007109890 */ /* 0x000fe2000fffe0ff */
[----:B------:R-:W-:Y:S01]  /*5310*/  @!P4 R2UR UR8, R0 ;  /* 0x000000000008c2ca */ /* 0x000fe200000e0000 */
[----:B------:R-:W-:Y:S01]  /*5320*/  UMOV UR15, 0x10000000 ;  /* 0x10000000000f7882 */ /* 0x000fe20000000000 */
[----:B------:R-:W-:Y:S01]  /*5330*/  UMOV UR19, UR43 ;  /* 0x0000002b00137c82 */ /* 0x000fe20008000000 */
[----:B------:R-:W-:Y:S01]  /*5340*/  UMOV UR20, UR36 ;  /* 0x0000002400147c82 */ /* 0x000fe20008000000 */
[----:B------:R-:W-:Y:S01]  /*5350*/  @!UP1 UIADD3 UR10, UPT, UPT, UR42, 0xe0, URZ ;  /* 0x000000e02a0a9890 */ /* 0x000fe2000fffe0ff */
[----:B------:R-:W-:Y:S01]  /*5360*/  SEL R0, RZ, 0x1, P0 ;  /* 0x00000001ff007807 */ /* 0x000fe20000000000 */
[----:B------:R-:W-:Y:S01]  /*5370*/  IMAD.U32 R8, RZ, RZ, UR9 ;  /* 0x00000009ff087e24 */ /* 0x000fe2000f8e00ff */
[----:B------:R-:W-:Y:S01]  /*5380*/  UMOV UR11, UR43 ;  /* 0x0000002b000b7c82 */ /* 0x000fe20008000000 */
[----:B------:R-:W-:Y:S01]  /*5390*/  UMOV UR12, UR36 ;  /* 0x00000024000c7c82 */ /* 0x000fe20008000000 */
[----:B------:R-:W-:Y:S01]  /*53a0*/  UMOV UR9, UR17 ;  /* 0x0000001100097c82 */ /* 0x000fe20008000000 */
[----:B------:R-:W-:Y:S01]  /*53b0*/  @P3 R2UR UR36, R26 ;  /* 0x000000001a2432ca */ /* 0x000fe200000e0000 */
[----:B------:R-:W-:Y:S01]  /*53c0*/  IMAD.IADD R15, R10, 0x1, R94 ;  /* 0x000000010a0f7824 */ /* 0x000fe200078e025e */
[----:B------:R-:W-:Y:S01]  /*53d0*/  @!P4 R2UR UR22, R8 ;  /* 0x000000000816c2ca */ /* 0x000fe200000e0000 */
[----:B------:R-:W-:Y:S01]  /*53e0*/  IMAD.U32 R9, RZ, RZ, UR8 ;  /* 0x00000008ff097e24 */ /* 0x000fe2000f8e00ff */
[----:B------:R-:W-:Y:S01]  /*53f0*/  @!UP1 UIADD3 UR8, UPT, UPT, UR7, 0x7200, URZ ;  /* 0x0000720007089890 */ /* 0x000fe2000fffe0ff */
[----:B------:R-:W-:Y:S01]  /*5400*/  LOP3.LUT R27, R27, R0, RZ, 0x3c, !PT ;  /* 0x000000001b1b7212 */ /* 0x000fe200078e3cff */
[----:B------:R-:W-:Y:S01]  /*5410*/  VOTEU.ALL UP1, P4 ;  /* 0x0000000000ff7886 */ /* 0x000fe20002020000 */
[----:B------:R-:W-:Y:S01]  /*5420*/  IMAD.IADD R14, R11, 0x1, R95 ;  /* 0x000000010b0e7824 */ /* 0x000fe200078e025f */
[----:B------:R-:W-:Y:S02]  /*5430*/  @!P4 R2UR UR23, R9 ;  /* 0x000000000917c2ca */ /* 0x000fe400000e0000 */
[----:B------:R-:W-:Y:S11]  /*5440*/  SEL R28, R28, RZ, P0 ;  /* 0x000000ff1c1c7207 */ /* 0x000ff60000000000 */
[----:B------:R2:W-:Y:S01]  /*5450*/  @!UP2 UTMALDG.3D [UR16], [UR22], desc[UR14] ;  /* 0x00000e101600a5b4 */ /* 0x0005e20008011000 */
[----:B------:R2:W-:Y:S01]  /*5460*/  @!UP1 UTMALDG.3D [UR8], [UR22], desc[UR14] ;  /* 0x00000e08160095b4 */ /* 0x0005e20008011000 */
[----:B------:R2:W-:Y:S01]  /*5470*/  @!P4 SYNCS.ARRIVE.TRANS64.RED.A0TR RZ, [UR7+0x98], R25 ;  /* 0x00009819ffffc9a7 */ /* 0x0005e20008300407 */
[----:B------:R-:W-:Y:S01]  /*5480*/  UPLOP3.LUT UP1, UPT, UPT, UPT, UPT, 0x80, 0x8 ;  /* 0x000000000008789c */ /* 0x000fe20003f2f070 */
[----:B------:R-:W-:Y:S01]  /*5490*/  SYNCS.ARRIVE.TRANS64.RED.A1T0 RZ, [UR13], RZ ;  /* 0x000000ffffff79a7 */ /* 0x000fe2000810040d */
[----:B------:R-:W-:Y:S09]  /*54a0*/  @P3 BRA `(.L_x_100) ;  /* 0xfffffff000343947 */ /* 0x000ff2000383ffff */
[----:B------:R-:W-:-:S04]  /*54b0*/  SHF.L.U32 R2, R29, 0x1f, RZ ;  /* 0x0000001f1d027819 */ /* 0x000fc800000006ff */
[----:B------:R-:W1:Y:S02]  /*54c0*/  SYNCS.PHASECHK.TRANS64.TRYWAIT P0, [UR7+0xa0], R2 ;  /* 0x0000a002ff0075a7 */ /* 0x000e640008001107 */
[----:B-1----:R-:W-:Y:S05]  /*54d0*/  @!P0 BRA `(.L_x_101) ;  /* 0x00000050003c8947 */ /* 0x002fea0003800000 */
.L_x_203:
[----:B------:R-:W4:Y:S02]  /*54e0*/  SYNCS.PHASECHK.TRANS64.TRYWAIT P0, [UR7+0xa8], R2 ;  /* 0x0000a802ff0075a7 */ /* 0x000f240008001107 */
[----:B----4-:R-:W-:Y:S05]  /*54f0*/  @!P0 BRA `(.L_x_102) ;  /* 0x00000050004c8947 */ /* 0x010fea0003800000 */
.L_x_205:
[----:B------:R-:W4:Y:S02]  /*5500*/  SYNCS.PHASECHK.TRANS64.TRYWAIT P0, [UR7+0xb0], R2 ;  /* 0x0000b002ff0075a7 */ /* 0x000f240008001107 */
[----:B----4-:R-:W-:Y:S05]  /*5510*/  @!P0 BRA `(.L_x_103) ;  /* 0x00000050005c8947 */ /* 0x010fea0003800000 */
.L_x_207:
[----:B-1----:R-:W-:-:S07]  /*5520*/  MOV R0, UR7 ;  /* 0x0000000700007c02 */ /* 0x002fce0008000f00 */
.L_x_104:
[----:B-1----:R-:W-:-:S04]  /*5530*/  SHF.L.U32 R2, R29, 0x1f, RZ ;  /* 0x0000001f1d027819 */ /* 0x002fc800000006ff */
[----:B------:R1:W4:Y:S03]  /*5540*/  SYNCS.PHASECHK.TRANS64.TRYWAIT P0, [R0+URZ+0xb8], R2 ;  /* 0x0000b802000075a7 */ /* 0x00032600080011ff */
[----:B----4-:R-:W-:Y:S05]  /*5550*/  @!P0 NANOSLEEP.SYNCS 0x989680 ;  /* 0x009896800000895d */ /* 0x010fea0003900000 */
[----:B------:R-:W4:Y:S02]  /*5560*/  @!P0 SYNCS.PHASECHK.TRANS64 P0, [R0+URZ+0xb8], R2 ;  /* 0x0000b802000085a7 */ /* 0x000f2400080010ff */
[----:B--2-4-:R-:W-:Y:S05]  /*5570*/  @P0 EXIT ;  /* 0x000000000000094d */ /* 0x014fea0003800000 */
[----:B------:R-:W-:Y:S05]  /*5580*/  BRA `(.L_x_104) ;  /* 0xfffffffc00e87947 */ /* 0x000fea000383ffff */
.L_x_89:
[----:B------:R-:W-:-:S06]  /*5590*/  UISETP.GE.AND UP1, UPT, UR10, 0x4, UPT ;  /* 0x000000040a00788c */ /* 0x000fcc000bf26270 */
[----:B------:R-:W-:-:S13]  /*55a0*/  PLOP3.LUT P0, PT, PT, PT, UP1, 0x80, 0x8 ;  /* 0x000000000008781c */ /* 0x000fda0003f0f018 */
[----:B------:R-:W-:Y:S05]  /*55b0*/  @!P0 EXIT ;  /* 0x000000000000894d */ /* 0x000fea0003800000 */
[----:B------:R-:W-:Y:S01]  /*55c0*/  BAR.SYNC.DEFER_BLOCKING 0x6, 0xa0 ;  /* 0x0182800000007b1d */ /* 0x000fe20000010000 */
[C---:B------:R-:W-:Y:S01]  /*55d0*/  IMAD.SHL.U32 R4, R109.reuse, 0x20, RZ ;  /* 0x000000206d047824 */ /* 0x040fe200078e00ff */
[C---:B------:R-:W-:Y:S01]  /*55e0*/  SHF.L.U32 R3, R100.reuse, 0x15, RZ ;  /* 0x0000001564037819 */ /* 0x040fe200000006ff */
[----:B------:R-:W-:Y:S01]  /*55f0*/  IMAD.SHL.U32 R5, R100, 0x400, RZ ;  /* 0x0000040064057824 */ /* 0x000fe200078e00ff */
[C---:B------:R-:W-:Y:S01]  /*5600*/  LOP3.LUT R110, R109.reuse, 0x60, RZ, 0xc0, !PT ;  /* 0x000000606d6e7812 */ /* 0x040fe200078ec0ff */
[C---:B------:R-:W-:Y:S01]  /*5610*/  IMAD.SHL.U32 R2, R109.reuse, 0x4, RZ ;  /* 0x000000046d027824 */ /* 0x040fe200078e00ff */
[----:B------:R-:W-:Y:S02]  /*5620*/  UMOV UR44, 0x400 ;  /* 0x00000400002c7882 */ /* 0x000fe40000000000 */
[----:B------:R-:W1:Y:S01]  /*5630*/  LDC R99, c[0x0][0x370] ;  /* 0x0000dc00ff637b82 */ /* 0x000e620000000800 */
[----:B------:R-:W-:Y:S01]  /*5640*/  ULEA UR44, UR37, UR44, 0x18 ;  /* 0x0000002c252c7291 */ /* 0x000fe2000f8ec0ff */
[C---:B------:R-:W-:Y:S01]  /*5650*/  LOP3.LUT R108, R4.reuse, 0xb20, RZ, 0xc0, !PT ;  /* 0x00000b20046c7812 */ /* 0x040fe200078ec0ff */
[----:B------:R-:W-:Y:S01]  /*5660*/  IMAD.U32 R46, R109, 0x10000, RZ ;  /* 0x000100006d2e7824 */ /* 0x000fe200078e00ff */
[----:B------:R-:W-:Y:S01]  /*5670*/  LOP3.LUT R4, R4, 0xc0, RZ, 0xc0, !PT ;  /* 0x000000c004047812 */ /* 0x000fe200078ec0ff */
[----:B------:R-:W-:Y:S01]  /*5680*/  UIADD3 UR4, UPT, UPT, UR44, 0x200, URZ ;  /* 0x000002002c047890 */ /* 0x000fe2000fffe0ff */
[----:B------:R-:W-:Y:S01]  /*5690*/  LOP3.LUT R108, R108, 0x400, R5, 0xf8, !PT ;  /* 0x000004006c6c7812 */ /* 0x000fe200078ef805 */
[----:B------:R-:W-:Y:S01]  /*56a0*/  HFMA2 R45, -RZ, RZ, 0, 0 ;  /* 0x00000000ff2d7431 */ /* 0x000fe200000001ff */
[----:B------:R-:W2:Y:S01]  /*56b0*/  LDC R42, c[0x0][0xb0c] ;  /* 0x0002c300ff2a7b82 */ /* 0x000ea20000000800 */
[----:B------:R-:W-:Y:S01]  /*56c0*/  LOP3.LUT R2, R4, 0x18, R2, 0xf8, !PT ;  /* 0x0000001804027812 */ /* 0x000fe200078ef802 */
[----:B------:R-:W-:Y:S01]  /*56d0*/  IMAD.MOV.U32 R105, RZ, RZ, 0x1 ;  /* 0x00000001ff697424 */ /* 0x000fe200078e00ff */
[----:B------:R-:W-:Y:S01]  /*56e0*/  LOP3.LUT R3, R3, 0x200000, RZ, 0xc0, !PT ;  /* 0x0020000003037812 */ /* 0x000fe200078ec0ff */
[----:B------:R-:W-:Y:S01]  /*56f0*/  IMAD.MOV.U32 R104, RZ, RZ, RZ ;  /* 0x000000ffff687224 */ /* 0x000fe200078e00ff */
[----:B------:R-:W-:Y:S01]  /*5700*/  LOP3.LUT R108, R108, R2, RZ, 0xfc, !PT ;  /* 0x000000026c6c7212 */ /* 0x000fe200078efcff */
[----:B------:R-:W-:Y:S01]  /*5710*/  IMAD.MOV.U32 R113, RZ, RZ, RZ ;  /* 0x000000ffff717224 */ /* 0x000fe200078e00ff */
[----:B------:R-:W-:Y:S01]  /*5720*/  MOV R101, UR4 ;  /* 0x0000000400657c02 */ /* 0x000fe20008000f00 */
[----:B------:R-:W3:Y:S01]  /*5730*/  LDC R97, c[0x0][0xb20] ;  /* 0x0002c800ff617b82 */ /* 0x000ee20000000800 */
[----:B------:R-:W4:Y:S01]  /*5740*/  LDS R0, [UR44+0x180] ;  /* 0x0001802cff007984 */ /* 0x000f220008000800 */
[----:B------:R-:W-:Y:S01]  /*5750*/  LOP3.LUT R107, R109, 0x2, RZ, 0xc0, !PT ;  /* 0x000000026d6b7812 */ /* 0x000fe200078ec0ff */
[----:B------:R-:W1:Y:S01]  /*5760*/  LDCU.64 UR50, c[0x0][0x348] ;  /* 0x00006900ff3277ac */ /* 0x000e620008000a00 */
[----:B------:R-:W-:Y:S01]  /*5770*/  LOP3.LUT R46, R3, 0x400000, R46, 0xf8, !PT ;  /* 0x00400000032e7812 */ /* 0x000fe200078ef82e */
[----:B------:R-:W-:Y:S01]  /*5780*/  IMAD R108, R108, 0x2, R101 ;  /* 0x000000026c6c7824 */ /* 0x000fe200078e0265 */
[----:B------:R-:W-:Y:S01]  /*5790*/  LOP3.LUT R109, R109, 0x4, RZ, 0xc0, !PT ;  /* 0x000000046d6d7812 */ /* 0x000fe200078ec0ff */
[----:B------:R-:W1:Y:S01]  /*57a0*/  LDCU.64 UR38, c[0x0][0x888] ;  /* 0x00011100ff2677ac */ /* 0x000e620008000a00 */
[----:B------:R-:W1:Y:S01]  /*57b0*/  LDC R41, c[0x0][0xb30] ;  /* 0x0002cc00ff297b82 */ /* 0x000e620000000800 */
[----:B------:R-:W-:Y:S01]  /*57c0*/  MOV R103, RZ ;  /* 0x000000ff00677202 */ /* 0x000fe20000000f00 */
[--C-:B------:R-:W-:Y:S01]  /*57d0*/  IMAD R107, R107, -0x10, R108.reuse ;  /* 0xfffffff06b6b7824 */ /* 0x100fe200078e026c */
[----:B------:R-:W-:Y:S01]  /*57e0*/  UMOV UR45, URZ ;  /* 0x000000ff002d7c82 */ /* 0x000fe20008000000 */
[----:B------:R-:W-:Y:S01]  /*57f0*/  IMAD R106, R109, -0x10, R108 ;  /* 0xfffffff06d6a7824 */ /* 0x000fe200078e026c */
[----:B------:R-:W-:-:S03]  /*5800*/  UMOV UR49, URZ ;  /* 0x000000ff00317c82 */ /* 0x000fc60008000000 */
[----:B------:R-:W1:Y:S08]  /*5810*/  LDC.64 R92, c[0x0][0xb10] ;  /* 0x0002c400ff5c7b82 */ /* 0x000e700000000a00 */
[----:B------:R-:W1:Y:S08]  /*5820*/  LDC.64 R38, c[0x0][0xb18] ;  /* 0x0002c600ff267b82 */ /* 0x000e700000000a00 */
[----:B------:R-:W1:Y:S08]  /*5830*/  LDC.64 R88, c[0x0][0x888] ;  /* 0x00022200ff587b82 */ /* 0x000e700000000a00 */
[----:B------:R-:W1:Y:S01]  /*5840*/  LDC.64 R36, c[0x0][0xb28] ;  /* 0x0002ca00ff247b82 */ /* 0x000e620000000a00 */
[----:B----4-:R-:W-:-:S07]  /*5850*/  IMAD.IADD R46, R0, 0x1, R46 ;  /* 0x00000001002e7824 */ /* 0x010fce00078e022e */
[----:B------:R-:W4:Y:S08]  /*5860*/  LDC.64 R90, c[0x0][0x890] ;  /* 0x00022400ff5a7b82 */ /* 0x000f300000000a00 */
[----:B------:R-:W1:Y:S08]  /*5870*/  LDC.64 R86, c[0x0][0x8b0] ;  /* 0x00022c00ff567b82 */ /* 0x000e700000000a00 */
[----:B------:R-:W1:Y:S08]  /*5880*/  LDC.64 R84, c[0x0][0x8a8] ;  /* 0x00022a00ff547b82 */ /* 0x000e700000000a00 */
[----:B--23--:R-:W1:Y:S02]  /*5890*/  LDC R98, c[0x0][0x374] ;  /* 0x0000dd00ff627b82 */ /* 0x00ce640000000800 */
.L_x_149:
[----:B------:R-:W-:Y:S02]  /*58a0*/  LEA R0, R113, UR44, 0x3 ;  /* 0x0000002c71007c11 */ /* 0x000fe4000f8e18ff */
[----:B------:R-:W-:Y:S02]  /*58b0*/  SHF.L.U32 R2, R103, 0x1f, RZ ;  /* 0x0000001f67027819 */ /* 0x000fe400000006ff */
[----:B-1----:R-:W-:Y:S02]  /*58c0*/  LEA R16, R113, UR44, 0x4 ;  /* 0x0000002c71107c11 */ /* 0x002fe4000f8e20ff */
[----:B------:R-:W2:Y:S02]  /*58d0*/  SYNCS.PHASECHK.TRANS64.TRYWAIT P0, [R0+URZ+0xd0], R2 ;  /* 0x0000d002000075a7 */ /* 0x000ea400080011ff */
[----:B--2-4-:R-:W-:Y:S05]  /*58e0*/  @!P0 BRA `(.L_x_105) ;  /* 0x0000004c00808947 */ /* 0x014fea0003800000 */
.L_x_208:
[----:B------:R-:W3:Y:S01]  /*58f0*/  LDC.64 R10, c[0x0][0xb10] ;  /* 0x0002c400ff0a7b82 */ /* 0x000ee20000000a00 */
[----:B------:R-:W4:Y:S01]  /*5900*/  LDS.128 R16, [R16+0x160] ;  /* 0x0001600010107984 */ /* 0x000f220000000c00 */
[----:B-1----:R-:W-:Y:S01]  /*5910*/  ISETP.NE.AND P1, PT, R41, 0x1, PT ;  /* 0x000000012900780c */ /* 0x002fe20003f25270 */
[----:B--2---:R-:W-:Y:S01]  /*5920*/  VIADD R0, R0, 0xe0 ;  /* 0x000000e000007836 */ /* 0x004fe20000000000 */
[----:B------:R-:W-:Y:S04]  /*5930*/  ISETP.GE.AND P0, PT, R40, 0x1, PT ;  /* 0x000000012800780c */ /* 0x000fe80003f06270 */
[----:B------:R-:W1:Y:S01]  /*5940*/  LDC.64 R8, c[0x0][0xb18] ;  /* 0x0002c600ff087b82 */ /* 0x000e620000000a00 */
[----:B------:R-:W-:Y:S01]  /*5950*/  PRMT R0, RZ, 0x654, R0 ;  /* 0x00000654ff007816 */ /* 0x000fe20000000000 */
[----:B------:R-:W-:Y:S01]  /*5960*/  @!PT LDS RZ, [RZ] ;  /* 0x00000000fffff984 */ /* 0x000fe20000000800 */
[----:B------:R-:W-:Y:S01]  /*5970*/  @!PT LDS RZ, [RZ] ;  /* 0x00000000fffff984 */ /* 0x000fe20000000800 */
[----:B------:R-:W-:Y:S01]  /*5980*/  @!PT LDS RZ, [RZ] ;  /* 0x00000000fffff984 */ /* 0x000fe20000000800 */
[----:B------:R-:W-:Y:S01]  /*5990*/  @!PT LDS RZ, [RZ] ;  /* 0x00000000fffff984 */ /* 0x000fe20000000800 */
[----:B------:R2:W-:Y:S06]  /*59a0*/  MEMBAR.ALL.CTA ;  /* 0x0000000000007992 */ /* 0x0005ec0000008000 */
[----:B--2---:R-:W2:Y:S01]  /*59b0*/  FENCE.VIEW.ASYNC.S ;  /* 0x00000000000073c6 */ /* 0x004ea20000000000 */
[----:B------:R-:W1:Y:S08]  /*59c0*/  @!P1 LDC R12, c[0x0][0xb20] ;  /* 0x0002c800ff0c9b82 */ /* 0x000e700000000800 */
[----:B------:R-:W1:Y:S01]  /*59d0*/  @!P1 LDC R7, c[0x0][0xb0c] ;  /* 0x0002c300ff079b82 */ /* 0x000e620000000800 */
[----:B--2---:R2:W-:Y:S01]  /*59e0*/  SYNCS.ARRIVE.TRANS64.RED.A1T0 RZ, [R0+URZ], RZ ;  /* 0x000000ff00ff79a7 */ /* 0x0045e200081004ff */
[----:B----4-:R-:W-:Y:S04]  /*59f0*/  LOP3.LUT P4, RZ, R18, 0x1, RZ, 0xc0, !PT ;  /* 0x0000000112ff7812 */ /* 0x010fe8000788c0ff */
[----:B------:R-:W-:Y:S09]  /*5a00*/  P2R R111, PR, RZ, 0x10 ;  /* 0x00000010ff6f7803 */ /* 0x000ff20000000000 */
[----:B------:R-:W-:Y:S02]  /*5a10*/  @P4 MOV R44, R16 ;  /* 0x00000010002c4202 */ /* 0x000fe40000000f00 */
[----:B------:R-:W-:Y:S01]  /*5a20*/  @P4 LOP3.LUT R43, R17, 0xffff, RZ, 0xc0, !PT ;  /* 0x0000ffff112b4812 */ /* 0x000fe200078ec0ff */
[----:B--23--:R-:W-:Y:S06]  /*5a30*/  @!P0 BRA `(.L_x_106) ;  /* 0x0000000000a48947 */ /* 0x00cfec0003800000 */
[----:B------:R-:W-:Y:S01]  /*5a40*/  IMAD.HI.U32 R0, R98, R39, RZ ;  /* 0x0000002762007227 */ /* 0x000fe200078e00ff */
[----:B------:R-:W-:Y:S02]  /*5a50*/  ISETP.NE.AND P0, PT, R38, 0x1, PT ;  /* 0x000000012600780c */ /* 0x000fe40003f05270 */
[----:B------:R-:W-:Y:S01]  /*5a60*/  ISETP.NE.AND P2, PT, R40, 0x1, PT ;  /* 0x000000012800780c */ /* 0x000fe20003f45270 */
[----:B------:R-:W-:Y:S01]  /*5a70*/  IMAD.HI.U32 R4, R99, R92, RZ ;  /* 0x0000005c63047227 */ /* 0x000fe200078e00ff */
[----:B------:R-:W-:Y:S02]  /*5a80*/  SHF.R.U32.HI R0, RZ, R97, R0 ;  /* 0x00000061ff007219 */ /* 0x000fe40000011600 */
[----:B------:R-:W-:Y:S01]  /*5a90*/  ISETP.NE.AND P3, PT, R42, 0x1, PT ;  /* 0x000000012a00780c */ /* 0x000fe20003f65270 */
[----:B------:R-:W-:Y:S01]  /*5aa0*/  IMAD.HI.U32 R6, R43, R39, RZ ;  /* 0x000000272b067227 */ /* 0x000fe200078e00ff */
[-C--:B------:R-:W-:Y:S02]  /*5ab0*/  SHF.R.U32.HI R4, RZ, R93.reuse, R4 ;  /* 0x0000005dff047219 */ /* 0x080fe40000011604 */
[----:B------:R-:W-:Y:S01]  /*5ac0*/  SEL R0, R98, R0, !P0 ;  /* 0x0000000062007207 */ /* 0x000fe20004000000 */
[----:B------:R-:W-:Y:S01]  /*5ad0*/  IMAD.HI.U32 R5, R44, R92, RZ ;  /* 0x0000005c2c057227 */ /* 0x000fe200078e00ff */
[----:B------:R-:W-:Y:S03]  /*5ae0*/  SEL R4, R99, R4, !P3 ;  /* 0x0000000463047207 */ /* 0x000fe60005800000 */
[-C--:B------:R-:W-:Y:S01]  /*5af0*/  IMAD.HI.U32 R3, R0, R36.reuse, RZ ;  /* 0x0000002400037227 */ /* 0x080fe200078e00ff */
[----:B------:R-:W-:Y:S03]  /*5b00*/  SHF.R.U32.HI R5, RZ, R93, R5 ;  /* 0x0000005dff057219 */ /* 0x000fe60000011605 */
[----:B------:R-:W-:Y:S01]  /*5b10*/  IMAD.HI.U32 R2, R4, R36, RZ ;  /* 0x0000002404027227 */ /* 0x000fe200078e00ff */
[----:B------:R-:W-:Y:S02]  /*5b20*/  @P2 SHF.R.U32.HI R0, RZ, R37, R3 ;  /* 0x00000025ff002219 */ /* 0x000fe40000011603 */
[----:B------:R-:W-:Y:S02]  /*5b30*/  SHF.R.U32.HI R3, RZ, R97, R6 ;  /* 0x00000061ff037219 */ /* 0x000fe40000011606 */
[----:B------:R-:W-:Y:S01]  /*5b40*/  @P2 SHF.R.U32.HI R4, RZ, R37, R2 ;  /* 0x00000025ff042219 */ /* 0x000fe20000011602 */
[----:B------:R-:W-:Y:S01]  /*5b50*/  IMAD R0, R40, R0, RZ ;  /* 0x0000000028007224 */ /* 0x000fe200078e02ff */
[----:B------:R-:W-:Y:S02]  /*5b60*/  SEL R3, R43, R3, !P0 ;  /* 0x000000032b037207 */ /* 0x000fe40004000000 */
[----:B------:R-:W-:Y:S01]  /*5b70*/  SEL R2, R44, R5, !P3 ;  /* 0x000000052c027207 */ /* 0x000fe20005800000 */
[----:B------:R-:W-:Y:S01]  /*5b80*/  IMAD R5, R40, R4, RZ ;  /* 0x0000000428057224 */ /* 0x000fe200078e02ff */
[C---:B------:R-:W-:Y:S01]  /*5b90*/  ISETP.GE.AND P0, PT, R3.reuse, R0, PT ;  /* 0x000000000300720c */ /* 0x040fe20003f06270 */
[C---:B------:R-:W-:Y:S03]  /*5ba0*/  IMAD.HI.U32 R0, R3.reuse, R36, RZ ;  /* 0x0000002403007227 */ /* 0x040fe600078e00ff */
[C---:B------:R-:W-:Y:S02]  /*5bb0*/  ISETP.GE.OR P0, PT, R2.reuse, R5, P0 ;  /* 0x000000050200720c */ /* 0x040fe40000706670 */
[----:B------:R-:W-:Y:S04]  /*5bc0*/  SHF.R.U32.HI R0, RZ, R37, R0 ;  /* 0x00000025ff007219 */ /* 0x000fe80000011600 */
[C---:B------:R-:W-:Y:S05]  /*5bd0*/  SEL R6, R3.reuse, R0, !P2 ;  /* 0x0000000003067207 */ /* 0x040fea0005000000 */
        /* <DEDUP_REMOVED lines=14> */
[----:B------:R-:W-:Y:S07]  /*5cc0*/  IMAD R43, R3, R38, R43 ;  /* 0x00000026032b7224 */ /* 0x000fee00078e022b */
.L_x_106:
[----:B-1----:R-:W-:Y:S01]  /*5cd0*/  @!P1 ISETP.NE.AND P0, PT, R8, 0x1, PT ;  /* 0x000000010800980c */ /* 0x002fe20003f05270 */
[----:B------:R-:W-:Y:S01]  /*5ce0*/  @!P1 IMAD.HI.U32 R2, R43, R9, RZ ;  /* 0x000000092b029227 */ /* 0x000fe200078e00ff */
[----:B------:R-:W-:Y:S01]  /*5cf0*/  R2UR UR42, R14 ;  /* 0x000000000e2a72ca */ /* 0x000fe200000e0000 */
[----:B------:R-:W-:Y:S01]  /*5d00*/  BSSY.RECONVERGENT B6, `(.L_x_107) ;  /* 0x0000031000067945 */ /* 0x000fe20003800200 */
[----:B------:R-:W-:Y:S01]  /*5d10*/  R2UR UR41, R15 ;  /* 0x000000000f2972ca */ /* 0x000fe200000e0000 */
[C---:B------:R-:W-:Y:S01]  /*5d20*/  @!P1 IMAD.HI.U32 R0, R44.reuse, R10, RZ ;  /* 0x0000000a2c009227 */ /* 0x040fe200078e00ff */
[----:B------:R-:W-:Y:S02]  /*5d30*/  @!P1 SHF.R.U32.HI R2, RZ, R12, R2 ;  /* 0x0000000cff029219 */ /* 0x000fe40000011602 */
[----:B------:R-:W-:Y:S01]  /*5d40*/  @!P1 ISETP.NE.AND P2, PT, R7, 0x1, PT ;  /* 0x000000010700980c */ /* 0x000fe20003f45270 */
[----:B------:R-:W-:Y:S01]  /*5d50*/  VIADD R113, R113, 0x1 ;  /* 0x0000000171717836 */ /* 0x000fe20000000000 */
[----:B------:R-:W-:Y:S02]  /*5d60*/  @!P1 SEL R2, R43, R2, !P0 ;  /* 0x000000022b029207 */ /* 0x000fe40004000000 */
[----:B------:R-:W-:Y:S02]  /*5d70*/  @!P1 SHF.R.U32.HI R0, RZ, R11, R0 ;  /* 0x0000000bff009219 */ /* 0x000fe40000011600 */
[----:B------:R-:W-:Y:S01]  /*5d80*/  LOP3.LUT P0, RZ, R101, 0x1b0, RZ, 0xc0, !PT ;  /* 0x000001b065ff7812 */ /* 0x000fe2000780c0ff */
[----:B------:R-:W-:Y:S01]  /*5d90*/  USHF.L.U32 UR42, UR42, 0x6, URZ ;  /* 0x000000062a2a7899 */ /* 0x000fe200080006ff */
[----:B------:R-:W-:Y:S01]  /*5da0*/  @!P1 SEL R3, R44, R0, !P2 ;  /* 0x000000002c039207 */ /* 0x000fe20005000000 */
[----:B------:R-:W-:Y:S01]  /*5db0*/  USHF.L.U32 UR41, UR41, 0x8, URZ ;  /* 0x0000000829297899 */ /* 0x000fe200080006ff */
[----:B------:R-:W-:Y:S03]  /*5dc0*/  @P4 SHF.R.U32.HI R102, RZ, 0x10, R17 ;  /* 0x00000010ff664819 */ /* 0x000fe60000011611 */
[----:B------:R-:W-:Y:S02]  /*5dd0*/  @!P1 IMAD.IADD R0, R2, 0x1, -R3 ;  /* 0x0000000102009824 */ /* 0x000fe400078e0a03 */
[----:B------:R-:W-:Y:S02]  /*5de0*/  @!P1 IMAD.IADD R2, R3, 0x1, -R2 ;  /* 0x0000000103029824 */ /* 0x000fe400078e0a02 */
[----:B------:R-:W-:Y:S02]  /*5df0*/  @!P1 IMAD R44, R0, R7, R44 ;  /* 0x00000007002c9224 */ /* 0x000fe400078e022c */
[----:B------:R-:W-:Y:S01]  /*5e00*/  @!P1 IMAD R43, R2, R8, R43 ;  /* 0x00000008022b9224 */ /* 0x000fe200078e022b */
[----:B------:R-:W-:Y:S06]  /*5e10*/  @!P0 BRA `(.L_x_108) ;  /* 0x00000000007c8947 */ /* 0x000fec0003800000 */
[----:B------:R-:W1:Y:S01]  /*5e20*/  LDCU.64 UR8, c[0x4][0x80] ;  /* 0x01001000ff0877ac */ /* 0x000e620008000a00 */
[----:B------:R-:W-:Y:S01]  /*5e30*/  MOV R2, 0x0 ;  /* 0x0000000000027802 */ /* 0x000fe20000000f00 */
[----:B------:R-:W-:Y:S02]  /*5e40*/  HFMA2 R12, -RZ, RZ, 0, 5.9604644775390625e-08 ;  /* 0x00000001ff0c7431 */ /* 0x000fe400000001ff */
[----:B------:R-:W-:Y:S01]  /*5e50*/  IMAD.MOV.U32 R8, RZ, RZ, 0x70 ;  /* 0x00000070ff087424 */ /* 0x000fe200078e00ff */
[----:B------:R2:W3:Y:S01]  /*5e60*/  LDC.64 R14, c[0x4][R2] ;  /* 0x01000000020e7b82 */ /* 0x0004e20000000a00 */
[----:B------:R-:W4:Y:S01]  /*5e70*/  LDCU.64 UR6, c[0x4][0x88] ;  /* 0x01001100ff0677ac */ /* 0x000f220008000a00 */
[----:B------:R-:W-:Y:S01]  /*5e80*/  IMAD.MOV.U32 R13, RZ, RZ, RZ ;  /* 0x000000ffff0d7224 */ /* 0x000fe200078e00ff */
[----:B------:R-:W2:Y:S01]  /*5e90*/  LDCU.64 UR4, c[0x4][0x8] ;  /* 0x01000100ff0477ac */ /* 0x000ea20008000a00 */
[----:B-1----:R-:W-:Y:S01]  /*5ea0*/  MOV R5, UR9 ;  /* 0x0000000900057c02 */ /* 0x002fe20008000f00 */
[----:B------:R-:W-:Y:S01]  /*5eb0*/  IMAD.U32 R4, RZ, RZ, UR8 ;  /* 0x00000008ff047e24 */ /* 0x000fe2000f8e00ff */
[----:B----4-:R-:W-:Y:S01]  /*5ec0*/  MOV R7, UR7 ;  /* 0x0000000700077c02 */ /* 0x010fe20008000f00 */
[----:B------:R-:W-:Y:S01]  /*5ed0*/  IMAD.U32 R6, RZ, RZ, UR6 ;  /* 0x00000006ff067e24 */ /* 0x000fe2000f8e00ff */
[----:B--2---:R-:W-:Y:S01]  /*5ee0*/  MOV R11, UR5 ;  /* 0x00000005000b7c02 */ /* 0x004fe20008000f00 */
[----:B------:R-:W-:Y:S02]  /*5ef0*/  IMAD.U32 R10, RZ, RZ, UR4 ;  /* 0x00000004ff0a7e24 */ /* 0x000fe4000f8e00ff */
[----:B------:R-:W-:Y:S07]  /*5f00*/  LEPC R20, `(.L_x_109) ;  /* 0x000000001014794e */ /* 0x000fee0000000000 */
[----:B---3-5:R-:W-:Y:S05]  /*5f10*/  CALL.ABS.NOINC R14 ;  /* 0x000000000e007343 */ /* 0x028fea0003c00000 */
.L_x_109:
[----:B------:R-:W1:Y:S01]  /*5f20*/  LDCU.64 UR8, c[0x4][0x80] ;  /* 0x01001000ff0877ac */ /* 0x000e620008000a00 */
[----:B------:R-:W2:Y:S01]  /*5f30*/  LDC.64 R2, c[0x4][R2] ;  /* 0x0100000002027b82 */ /* 0x000ea20000000a00 */
[----:B------:R-:W-:Y:S02]  /*5f40*/  HFMA2 R12, -RZ, RZ, 0, 5.9604644775390625e-08 ;  /* 0x00000001ff0c7431 */ /* 0x000fe400000001ff */
[----:B------:R-:W-:Y:S02]  /*5f50*/  IMAD.MOV.U32 R8, RZ, RZ, 0x70 ;  /* 0x00000070ff087424 */ /* 0x000fe400078e00ff */
[----:B------:R-:W-:Y:S01]  /*5f60*/  IMAD.MOV.U32 R13, RZ, RZ, RZ ;  /* 0x000000ffff0d7224 */ /* 0x000fe200078e00ff */
[----:B------:R-:W3:Y:S01]  /*5f70*/  LDCU.64 UR6, c[0x4][0x88] ;  /* 0x01001100ff0677ac */ /* 0x000ee20008000a00 */
[----:B------:R-:W4:Y:S01]  /*5f80*/  LDCU.64 UR4, c[0x4][0x8] ;  /* 0x01000100ff0477ac */ /* 0x000f220008000a00 */
[----:B-1----:R-:W-:Y:S02]  /*5f90*/  MOV R4, UR8 ;  /* 0x0000000800047c02 */ /* 0x002fe40008000f00 */
[----:B------:R-:W-:Y:S02]  /*5fa0*/  MOV R5, UR9 ;  /* 0x0000000900057c02 */ /* 0x000fe40008000f00 */
[----:B---3--:R-:W-:Y:S01]  /*5fb0*/  MOV R7, UR7 ;  /* 0x0000000700077c02 */ /* 0x008fe20008000f00 */
[----:B------:R-:W-:Y:S01]  /*5fc0*/  IMAD.U32 R6, RZ, RZ, UR6 ;  /* 0x00000006ff067e24 */ /* 0x000fe2000f8e00ff */
[----:B----4-:R-:W-:Y:S01]  /*5fd0*/  MOV R11, UR5 ;  /* 0x00000005000b7c02 */ /* 0x010fe20008000f00 */
[----:B------:R-:W-:Y:S02]  /*5fe0*/  IMAD.U32 R10, RZ, RZ, UR4 ;  /* 0x00000004ff0a7e24 */ /* 0x000fe4000f8e00ff */
[----:B------:R-:W-:Y:S07]  /*5ff0*/  LEPC R20, `(.L_x_108) ;  /* 0x000000001014794e */ /* 0x000fee0000000000 */
[----:B--2---:R-:W-:Y:S05]  /*6000*/  CALL.ABS.NOINC R2 ;  /* 0x0000000002007343 */ /* 0x004fea0003c00000 */
.L_x_108:
[----:B------:R-:W-:Y:S05]  /*6010*/  BSYNC.RECONVERGENT B6 ;  /* 0x0000000000067941 */ /* 0x000fea0003800200 */
.L_x_107:
[----:B------:R-:W-:Y:S02]  /*6020*/  ISETP.NE.U32.AND P4, PT, R90, RZ, PT ;  /* 0x000000ff5a00720c */ /* 0x000fe40003f85070 */
[----:B------:R-:W-:Y:S02]  /*6030*/  ISETP.NE.U32.AND P1, PT, R86, RZ, PT ;  /* 0x000000ff5600720c */ /* 0x000fe40003f25070 */
[----:B------:R-:W-:Y:S02]  /*6040*/  ISETP.NE.AND.EX P4, PT, R91, RZ, PT, P4 ;  /* 0x000000ff5b00720c */ /* 0x000fe40003f85340 */
[----:B------:R-:W-:Y:S02]  /*6050*/  PLOP3.LUT P0, PT, PT, PT, PT, 0x8, 0x80 ;  /* 0x000000000080781c */ /* 0x000fe40003f0e170 */
[----:B------:R-:W-:Y:S02]  /*6060*/  ISETP.NE.AND.EX P1, PT, R87, RZ, PT, P1 ;  /* 0x000000ff5700720c */ /* 0x000fe40003f25310 */
[----:B------:R-:W-:Y:S02]  /*6070*/  P2R R115, PR, RZ, 0x1 ;  /* 0x00000001ff737803 */ /* 0x000fe40000000000 */
[----:B------:R-:W-:Y:S05]  /*6080*/  LOP3.LUT R105, R105, 0x1, RZ, 0x3c, !PT ;  /* 0x0000000169697812 */ /* 0x000fea00078e3cff */
[----:B------:R-:W-:Y:S05]  /*6090*/  @!P4 BRA `(.L_x_110) ;  /* 0x00000000002cc947 */ /* 0x000fea0003800000 */
[----:B------:R-:W-:Y:S01]  /*60a0*/  ISETP.NE.U32.AND P0, PT, R88, RZ, PT ;  /* 0x000000ff5800720c */ /* 0x000fe20003f05070 */
[----:B------:R-:W-:Y:S03]  /*60b0*/  IMAD.MOV.U32 R96, RZ, RZ, 0x1 ;  /* 0x00000001ff607424 */ /* 0x000fe600078e00ff */
[----:B------:R-:W-:Y:S11]  /*60c0*/  ISETP.NE.AND.EX P0, PT, R89, RZ, PT, P0 ;  /* 0x000000ff5900720c */ /* 0x000ff60003f05300 */
[----:B------:R-:W-:Y:S02]  /*60d0*/  @!UPT UIADD3 URZ, UPT, UPT, URZ, URZ, URZ ;  /* 0x000000fffffff290 */ /* 0x000fe4000fffe0ff */
[----:B------:R-:W1:Y:S01]  /*60e0*/  @P0 LDC.64 R2, c[0x0][0x888] ;  /* 0x00022200ff020b82 */ /* 0x000e620000000a00 */
[----:B------:R-:W-:Y:S04]  /*60f0*/  @P0 IMAD R0, R90, UR36, RZ ;  /* 0x000000245a000c24 */ /* 0x000fe8000f8e02ff */
[----:B-1----:R-:W-:Y:S04]  /*6100*/  @P0 IMAD.WIDE R2, R0, 0x4, R2 ;  /* 0x0000000400020825 */ /* 0x002fe800078e0202 */
[----:B------:R-:W-:Y:S01]  /*6110*/  HFMA2 R0, -RZ, RZ, 0, 5.9604644775390625e-08 ;  /* 0x00000001ff007431 */ /* 0x000fe200000001ff */
[----:B-----5:R1:W5:Y:S04]  /*6120*/  @P0 LDG.E R49, desc[UR46][R2.64] ;  /* 0x0000002e02310981 */ /* 0x020368000c1e1900 */
[----:B------:R-:W-:Y:S01]  /*6130*/  @!P0 PRMT R96, R0, 0x7610, R96 ;  /* 0x0000761000608816 */ /* 0x000fe20000000060 */
[----:B-1----:R-:W2:Y:S06]  /*6140*/  @!P0 LDC R49, c[0x0][0x880] ;  /* 0x00022000ff318b82 */ /* 0x002eac0000000800 */
.L_x_110:
[----:B------:R-:W-:Y:S05]  /*6150*/  @!P1 BRA `(.L_x_111) ;  /* 0x0000000000209947 */ /* 0x000fea0003800000 */
[----:B------:R-:W-:Y:S04]  /*6160*/  ISETP.NE.U32.AND P0, PT, R84, RZ, PT ;  /* 0x000000ff5400720c */ /* 0x000fe80003f05070 */
[----:B------:R-:W-:Y:S11]  /*6170*/  ISETP.NE.AND.EX P0, PT, R85, RZ, PT, P0 ;  /* 0x000000ff5500720c */ /* 0x000ff60003f05300 */
[----:B------:R-:W-:Y:S02]  /*6180*/  @!UPT UIADD3 URZ, UPT, UPT, URZ, URZ, URZ ;  /* 0x000000fffffff290 */ /* 0x000fe4000fffe0ff */
[----:B------:R-:W1:Y:S01]  /*6190*/  @P0 LDC.64 R2, c[0x0][0x8a8] ;  /* 0x00022a00ff020b82 */ /* 0x000e620000000a00 */
[----:B------:R-:W-:Y:S04]  /*61a0*/  @P0 IMAD R0, R86, UR36, RZ ;  /* 0x0000002456000c24 */ /* 0x000fe8000f8e02ff */
[----:B-1----:R-:W-:Y:S05]  /*61b0*/  @P0 IMAD.WIDE R2, R0, 0x4, R2 ;  /* 0x0000000400020825 */ /* 0x002fea00078e0202 */
[----:B-----5:R1:W5:Y:S02]  /*61c0*/  @P0 LDG.E R47, desc[UR46][R2.64] ;  /* 0x0000002e022f0981 */ /* 0x020364000c1e1900 */
[----:B-1----:R-:W3:Y:S02]  /*61d0*/  @!P0 LDC R47, c[0x0][0x8a0] ;  /* 0x00022800ff2f8b82 */ /* 0x002ee40000000800 */
.L_x_111:
[----:B------:R-:W-:Y:S01]  /*61e0*/  UISETP.NE.AND UP0, UPT, UR48, URZ, UPT ;  /* 0x000000ff3000728c */ /* 0x000fe2000bf05270 */
[----:B------:R-:W-:Y:S08]  /*61f0*/  ISETP.NE.AND P5, PT, R115, RZ, PT ;  /* 0x000000ff7300720c */ /* 0x000ff00003fa5270 */
[----:B------:R-:W-:Y:S05]  /*6200*/  BRA.U !UP0, `(.L_x_112) ;  /* 0x0000000108407547 */ /* 0x000fea000b800000 */
[----:B------:R-:W-:Y:S02]  /*6210*/  ISETP.NE.U32.AND P0, PT, R90, RZ, PT ;  /* 0x000000ff5a00720c */ /* 0x000fe40003f05070 */
[----:B------:R-:W-:Y:S02]  /*6220*/  PLOP3.LUT P1, PT, PT, PT, PT, 0x80, 0x8 ;  /* 0x000000000008781c */ /* 0x000fe40003f2f070 */
[----:B------:R-:W-:Y:S11]  /*6230*/  ISETP.NE.AND.EX P0, PT, R91, RZ, PT, P0 ;  /* 0x000000ff5b00720c */ /* 0x000ff60003f05300 */
[----:B------:R-:W-:Y:S02]  /*6240*/  @!UPT UIADD3 URZ, UPT, UPT, URZ, URZ, URZ ;  /* 0x000000fffffff290 */ /* 0x000fe4000fffe0ff */
[----:B------:R-:W-:Y:S01]  /*6250*/  @P0 LOP3.LUT P2, RZ, R96, 0xff, RZ, 0xc0, !PT ;  /* 0x000000ff60ff0812 */ /* 0x000fe2000784c0ff */
[----:B------:R-:W1:Y:S01]  /*6260*/  @P0 LDC.64 R2, c[0x0][0x888] ;  /* 0x00022200ff020b82 */ /* 0x000e620000000a00 */
[C---:B--2--5:R-:W-:Y:S02]  /*6270*/  @!P0 FSETP.EQ.AND P5, PT, R49.reuse, RZ, PT ;  /* 0x000000ff3100820b */ /* 0x064fe40003fa2000 */
[----:B------:R-:W-:Y:S02]  /*6280*/  @P0 PLOP3.LUT P1, PT, P2, PT, PT, 0x80, 0x8 ;  /* 0x000000000008081c */ /* 0x000fe4000172f070 */
[----:B------:R-:W-:Y:S04]  /*6290*/  @P0 FSETP.NEU.AND P2, PT, R49, RZ, PT ;  /* 0x000000ff3100020b */ /* 0x000fe80003f4d000 */
[----:B------:R-:W-:Y:S02]  /*62a0*/  @P0 SEL R0, RZ, 0xffffffff, P2 ;  /* 0xffffffffff000807 */ /* 0x000fe40001000000 */
[----:B-1----:R-:W-:Y:S04]  /*62b0*/  @P0 ISETP.NE.U32.AND P3, PT, R2, RZ, PT ;  /* 0x000000ff0200020c */ /* 0x002fe80003f65070 */
[----:B------:R-:W-:Y:S04]  /*62c0*/  @P0 ISETP.NE.AND.EX P3, PT, R3, RZ, PT, P3 ;  /* 0x000000ff0300020c */ /* 0x000fe80003f65330 */
[----:B------:R-:W-:Y:S04]  /*62d0*/  @!P1 SEL R0, RZ, 0xffffffff, P3 ;  /* 0xffffffffff009807 */ /* 0x000fe80001800000 */
[----:B------:R-:W-:Y:S04]  /*62e0*/  @P0 LOP3.LUT R0, R0, 0x1, RZ, 0xc0, !PT ;  /* 0x0000000100000812 */ /* 0x000fe800078ec0ff */
[----:B------:R-:W-:Y:S04]  /*62f0*/  @P0 ISETP.EQ.U32.AND P5, PT, R0, 0x1, PT ;  /* 0x000000010000080c */ /* 0x000fe80003fa2070 */
[----:B------:R-:W-:Y:S09]  /*6300*/  P2R R115, PR, RZ, 0x20 ;  /* 0x00000020ff737803 */ /* 0x000ff20000000000 */
.L_x_112:
[----:B------:R-:W-:Y:S01]  /*6310*/  @!P5 SHF.L.U32 R0, R105, 0x1f, RZ ;  /* 0x0000001f6900d819 */ /* 0x000fe200000006ff */
[----:B------:R-:W-:Y:S01]  /*6320*/  BSSY B1, `(.L_x_113) ;  /* 0x0000033000017945 */ /* 0x000fe20003800000 */
[C---:B------:R-:W-:Y:S01]  /*6330*/  LEA R116, R45.reuse, UR44, 0x3 ;  /* 0x0000002c2d747c11 */ /* 0x040fe2000f8e18ff */
[----:B------:R-:W-:Y:S01]  /*6340*/  IMAD.MOV.U32 R61, RZ, RZ, 0x1 ;  /* 0x00000001ff3d7424 */ /* 0x000fe200078e00ff */
[----:B------:R1:W4:Y:S01]  /*6350*/  @!P5 SYNCS.PHASECHK.TRANS64.TRYWAIT P1, [UR44+0x80], R0 ;  /* 0x00008000ff00d5a7 */ /* 0x000322000802112c */
[----:B------:R-:W-:Y:S01]  /*6360*/  ISETP.NE.U32.AND P3, PT, RZ, UR38, PT ;  /* 0x00000026ff007c0c */ /* 0x000fe2000bf65070 */
[----:B------:R-:W-:Y:S01]  /*6370*/  IMAD R48, R45, 0x80, R46 ;  /* 0x000000802d307824 */ /* 0x000fe200078e022e */
[----:B--2--5:R-:W-:Y:S01]  /*6380*/  FSETP.NEU.AND P2, PT, R49, RZ, PT ;  /* 0x000000ff3100720b */ /* 0x024fe20003f4d000 */
[----:B------:R-:W-:Y:S01]  /*6390*/  IMAD R114, R109, -0x10, R107 ;  /* 0xfffffff06d727824 */ /* 0x000fe200078e026b */
[----:B------:R-:W-:Y:S01]  /*63a0*/  ISETP.NE.AND.EX P3, PT, RZ, UR39, PT, P3 ;  /* 0x00000027ff007c0c */ /* 0x000fe2000bf65330 */
[----:B------:R-:W-:Y:S01]  /*63b0*/  IMAD.MOV.U32 R60, RZ, RZ, RZ ;  /* 0x000000ffff3c7224 */ /* 0x000fe200078e00ff */
[----:B------:R-:W-:Y:S02]  /*63c0*/  SEL R2, RZ, 0xffffffff, P2 ;  /* 0xffffffffff027807 */ /* 0x000fe40001000000 */
[----:B------:R-:W-:Y:S02]  /*63d0*/  CS2R R82, SRZ ;  /* 0x0000000000527805 */ /* 0x000fe4000001ff00 */
[----:B------:R-:W-:Y:S02]  /*63e0*/  SEL R3, RZ, 0xffffffff, P3 ;  /* 0xffffffffff037807 */ /* 0x000fe40001800000 */
[----:B------:R-:W-:Y:S02]  /*63f0*/  CS2R R80, SRZ ;  /* 0x0000000000507805 */ /* 0x000fe4000001ff00 */
[----:B------:R-:W-:Y:S02]  /*6400*/  LOP3.LUT P3, R112, R96, 0xff, RZ, 0xc0, !PT ;  /* 0x000000ff60707812 */ /* 0x000fe4000786c0ff */
[----:B------:R-:W-:Y:S02]  /*6410*/  CS2R R74, SRZ ;  /* 0x00000000004a7805 */ /* 0x000fe4000001ff00 */
[----:B------:R-:W-:Y:S02]  /*6420*/  CS2R R72, SRZ ;  /* 0x0000000000487805 */ /* 0x000fe4000001ff00 */
[----:B------:R-:W-:Y:S02]  /*6430*/  CS2R R66, SRZ ;  /* 0x0000000000427805 */ /* 0x000fe4000001ff00 */
[----:B------:R-:W-:Y:S02]  /*6440*/  @P4 SEL R2, R3, R2, !P3 ;  /* 0x0000000203024207 */ /* 0x000fe40005800000 */
[----:B------:R-:W-:Y:S02]  /*6450*/  CS2R R64, SRZ ;  /* 0x0000000000407805 */ /* 0x000fe4000001ff00 */
[----:B------:R-:W-:Y:S02]  /*6460*/  CS2R R58, SRZ ;  /* 0x00000000003a7805 */ /* 0x000fe4000001ff00 */
[----:B------:R-:W-:Y:S02]  /*6470*/  CS2R R56, SRZ ;  /* 0x0000000000387805 */ /* 0x000fe4000001ff00 */
[----:B------:R-:W-:Y:S02]  /*6480*/  LOP3.LUT R2, R2, 0x1, RZ, 0xc0, !PT ;  /* 0x0000000102027812 */ /* 0x000fe400078ec0ff */
[----:B-1----:R-:W-:Y:S02]  /*6490*/  SHF.L.U32 R0, R104, 0x1f, RZ ;  /* 0x0000001f68007819 */ /* 0x002fe400000006ff */
[----:B------:R-:W-:Y:S02]  /*64a0*/  ISETP.NE.U32.AND P2, PT, R2, 0x1, PT ;  /* 0x000000010200780c */ /* 0x000fe40003f45070 */
[----:B------:R1:W2:Y:S02]  /*64b0*/  SYNCS.PHASECHK.TRANS64.TRYWAIT P0, [R116+URZ+0xf0], R0 ;  /* 0x0000f000740075a7 */ /* 0x0002a400080011ff */
[----:B------:R-:W-:Y:S02]  /*64c0*/  P2R R62, PR, RZ, 0x4 ;  /* 0x00000004ff3e7803 */ /* 0x000fe40000000000 */
[----:B----4-:R-:W-:Y:S01]  /*64d0*/  @!P5 SEL R61, RZ, 0x1, !P1 ;  /* 0x00000001ff3dd807 */ /* 0x010fe20004800000 */
[----:B-1----:R-:W-:Y:S06]  /*64e0*/  @P5 BRA `(.L_x_114) ;  /* 0x0000000000585947 */ /* 0x002fec0003800000 */
[----:B------:R-:W-:Y:S01]  /*64f0*/  IMAD.MOV.U32 R83, RZ, RZ, RZ ;  /* 0x000000ffff537224 */ /* 0x000fe200078e00ff */
[----:B------:R-:W-:Y:S01]  /*6500*/  ISETP.NE.AND P1, PT, R61, RZ, PT ;  /* 0x000000ff3d00720c */ /* 0x000fe20003f25270 */
[----:B------:R-:W-:Y:S01]  /*6510*/  BSSY B0, `(.L_x_115) ;  /* 0x000000c000007945 */ /* 0x000fe20003800000 */
[----:B------:R-:W-:Y:S02]  /*6520*/  CS2R R58, SRZ ;  /* 0x00000000003a7805 */ /* 0x000fe4000001ff00 */
[----:B------:R-:W-:Y:S02]  /*6530*/  CS2R R56, SRZ ;  /* 0x0000000000387805 */ /* 0x000fe4000001ff00 */
[----:B------:R-:W-:Y:S02]  /*6540*/  CS2R R66, SRZ ;  /* 0x0000000000427805 */ /* 0x000fe4000001ff00 */
[----:B------:R-:W-:Y:S02]  /*6550*/  CS2R R64, SRZ ;  /* 0x0000000000407805 */ /* 0x000fe4000001ff00 */
[----:B------:R-:W-:Y:S02]  /*6560*/  CS2R R74, SRZ ;  /* 0x00000000004a7805 */ /* 0x000fe4000001ff00 */
[----:B------:R-:W-:Y:S02]  /*6570*/  CS2R R72, SRZ ;  /* 0x0000000000487805 */ /* 0x000fe4000001ff00 */
[----:B------:R-:W-:Y:S01]  /*6580*/  CS2R R80, SRZ ;  /* 0x0000000000507805 */ /* 0x000fe2000001ff00 */
[----:B------:R-:W-:Y:S06]  /*6590*/  @P1 BRA `(.L_x_116) ;  /* 0x00000000000c1947 */ /* 0x000fec0003800000 */
[----:B------:R-:W-:Y:S04]  /*65a0*/  SHF.L.U32 R3, R105, 0x1f, RZ ;  /* 0x0000001f69037819 */ /* 0x000fe800000006ff */
[----:B------:R-:W1:Y:S02]  /*65b0*/  SYNCS.PHASECHK.TRANS64.TRYWAIT P1, [UR44+0x80], R3 ;  /* 0x00008003ff0075a7 */ /* 0x000e64000802112c */
[----:B-1----:R-:W-:Y:S05]  /*65c0*/  @!P1 BRA `(.L_x_117) ;  /* 0x00000040005c9947 */ /* 0x002fea0003800000 */
.L_x_116:
[----:B------:R-:W-:Y:S05]  /*65d0*/  BSYNC B0 ;  /* 0x0000000000007941 */ /* 0x000fea0003800000 */
.L_x_115:
[----:B------:R-:W-:Y:S01]  /*65e0*/  ISETP.NE.AND P1, PT, R62, RZ, PT ;  /* 0x000000ff3e00720c */ /* 0x000fe20003f25270 */
[----:B------:R-:W-:Y:S11]  /*65f0*/  HFMA2 R60, -RZ, RZ, 0, 5.9604644775390625e-08 ;  /* 0x00000001ff3c7431 */ /* 0x000ff600000001ff */
[----:B------:R-:W-:Y:S01]  /*6600*/  @!UPT UIADD3 URZ, UPT, UPT, URZ, URZ, URZ ;  /* 0x000000fffffff290 */ /* 0x000fe2000fffe0ff */
[----:B------:R4:W1:Y:S04]  /*6610*/  @P1 LDS.128 R56, [R108] ;  /* 0x000000006c381984 */ /* 0x0008680000000c00 */
[----:B------:R4:W1:Y:S04]  /*6620*/  @P1 LDS.128 R64, [R107+0x10] ;  /* 0x000010006b401984 */ /* 0x0008680000000c00 */
[----:B------:R4:W1:Y:S04]  /*6630*/  @P1 LDS.128 R72, [R106+0x20] ;  /* 0x000020006a481984 */ /* 0x0008680000000c00 */
[----:B------:R4:W1:Y:S02]  /*6640*/  @P1 LDS.128 R80, [R114+0x30] ;  /* 0x0000300072501984 */ /* 0x0008640000000c00 */
.L_x_114:
[----:B------:R-:W-:Y:S05]  /*6650*/  BSYNC B1 ;  /* 0x0000000000017941 */ /* 0x000fea0003800000 */
.L_x_113:
[----:B-1----:R-:W-:Y:S04]  /*6660*/  SHF.R.U32.HI R2, RZ, 0x15, R48 ;  /* 0x00000015ff027819 */ /* 0x002fe80000011630 */
[----:B------:R-:W-:Y:S01]  /*6670*/  LOP3.LUT P1, RZ, R2, 0x3, R100, 0x48, !PT ;  /* 0x0000000302ff7812 */ /* 0x000fe20007824864 */
[----:B------:R-:W-:Y:S01]  /*6680*/  @!UPT UIADD3 URZ, UPT, UPT, URZ, URZ, URZ ;  /* 0x000000fffffff290 */ /* 0x000fe2000fffe0ff */
[----:B--2---:R-:W-:Y:S11]  /*6690*/  @P0 BRA `(.L_x_118) ;  /* 0x0000000000080947 */ /* 0x004ff60003800000 */
[----:B------:R-:W1:Y:S02]  /*66a0*/  SYNCS.PHASECHK.TRANS64.TRYWAIT P0, [R116+URZ+0xf0], R0 ;  /* 0x0000f000740075a7 */ /* 0x000e6400080011ff */
[----:B-1----:R-:W-:Y:S05]  /*66b0*/  @!P0 BRA `(.L_x_119) ;  /* 0x0000004000388947 */ /* 0x002fea0003800000 */
.L_x_118:
[----:B------:R-:W-:Y:S05]  /*66c0*/  @!P1 BRA `(.L_x_120) ;  /* 0x0000000000409947 */ /* 0x000fea0003800000 */
[----:B------:R-:W2:Y:S01]  /*66d0*/  LDCU.64 UR8, c[0x4][0x70] ;  /* 0x01000e00ff0877ac */ /* 0x000ea20008000a00 */
[----:B------:R-:W-:Y:S01]  /*66e0*/  MOV R3, 0x0 ;  /* 0x0000000000037802 */ /* 0x000fe20000000f00 */
[----:B------:R-:W-:Y:S02]  /*66f0*/  HFMA2 R12, -RZ, RZ, 0, 5.9604644775390625e-08 ;  /* 0x00000001ff0c7431 */ /* 0x000fe400000001ff */
[----:B------:R-:W-:Y:S02]  /*6700*/  IMAD.MOV.U32 R8, RZ, RZ, 0x192 ;  /* 0x00000192ff087424 */ /* 0x000fe400078e00ff */
[----:B------:R-:W-:Y:S01]  /*6710*/  IMAD.MOV.U32 R13, RZ, RZ, RZ ;  /* 0x000000ffff0d7224 */ /* 0x000fe200078e00ff */
[----:B------:R-:W5:Y:S01]  /*6720*/  LDCU.64 UR6, c[0x4][0x78] ;  /* 0x01000f00ff0677ac */ /* 0x000f620008000a00 */
[----:B------:R-:W1:Y:S01]  /*6730*/  LDC.64 R2, c[0x4][R3] ;  /* 0x0100000003027b82 */ /* 0x000e620000000a00 */
[----:B------:R-:W3:Y:S01]  /*6740*/  LDCU.64 UR4, c[0x4][0x10] ;  /* 0x01000200ff0477ac */ /* 0x000ee20008000a00 */
[----:B--2---:R-:W-:Y:S01]  /*6750*/  MOV R5, UR9 ;  /* 0x0000000900057c02 */ /* 0x004fe20008000f00 */
[----:B------:R-:W-:Y:S01]  /*6760*/  IMAD.U32 R4, RZ, RZ, UR8 ;  /* 0x00000008ff047e24 */ /* 0x000fe2000f8e00ff */
[----:B-----5:R-:W-:Y:S01]  /*6770*/  MOV R7, UR7 ;  /* 0x0000000700077c02 */ /* 0x020fe20008000f00 */
[----:B------:R-:W-:Y:S01]  /*6780*/  IMAD.U32 R6, RZ, RZ, UR6 ;  /* 0x00000006ff067e24 */ /* 0x000fe2000f8e00ff */
[----:B---3--:R-:W-:Y:S01]  /*6790*/  MOV R11, UR5 ;  /* 0x00000005000b7c02 */ /* 0x008fe20008000f00 */
[----:B------:R-:W-:Y:S02]  /*67a0*/  IMAD.U32 R10, RZ, RZ, UR4 ;  /* 0x00000004ff0a7e24 */ /* 0x000fe4000f8e00ff */
[----:B------:R-:W-:Y:S07]  /*67b0*/  LEPC R20, `(.L_x_120) ;  /* 0x000000001014794e */ /* 0x000fee0000000000 */
[----:B-1--4-:R-:W-:Y:S05]  /*67c0*/  CALL.ABS.NOINC R2 ;  /* 0x0000000002007343 */ /* 0x012fea0003c00000 */
.L_x_120:
[----:B------:R-:W-:Y:S05]  /*67d0*/  WARPSYNC.ALL ;  /* 0x0000000000007948 */ /* 0x000fea0003800000 */
[----:B------:R-:W-:Y:S01]  /*67e0*/  R2UR UR4, R48 ;  /* 0x00000000300472ca */ /* 0x000fe200000e0000 */
[--C-:B------:R-:W-:Y:S01]  /*67f0*/  HADD2.F32 R50, -RZ, R56.reuse.H0_H0 ;  /* 0x20000038ff327230 */ /* 0x100fe20000004100 */
[----:B------:R-:W-:Y:S01]  /*6800*/  ISETP.NE.AND P0, PT, R110, RZ, PT ;  /* 0x000000ff6e00720c */ /* 0x000fe20003f05270 */
[----:B------:R-:W-:Y:S01]  /*6810*/  HADD2.F32 R51, -RZ, R56.H1_H1 ;  /* 0x30000038ff337230 */ /* 0x000fe20000004100 */
[----:B------:R-:W-:Y:S01]  /*6820*/  BSSY.RECONVERGENT B0, `(.L_x_121) ;  /* 0x000008a000007945 */ /* 0x000fe20003800200 */
[--C-:B------:R-:W-:Y:S08]  /*6830*/  HADD2.F32 R52, -RZ, R57.reuse.H0_H0 ;  /* 0x20000039ff347230 */ /* 0x100ff00000004100 */
[----:B------:R-:W1:Y:S02]  /*6840*/  LDTM.x32 R4, tmem[UR4] ;  /* 0x00000004000479ee */ /* 0x000e6400082c0000 */
[C---:B-1-3--:R-:W-:Y:S01]  /*6850*/  FMUL R0, R47.reuse, R4 ;  /* 0x000000042f007220 */ /* 0x04afe20000400000 */
[C---:B------:R-:W-:Y:S01]  /*6860*/  FMUL R2, R47.reuse, R5 ;  /* 0x000000052f027220 */ /* 0x040fe20000400000 */
[C---:B------:R-:W-:Y:S01]  /*6870*/  FMUL R4, R47.reuse, R8 ;  /* 0x000000082f047220 */ /* 0x040fe20000400000 */
[----:B------:R-:W-:Y:S01]  /*6880*/  FMUL R3, R47, R6 ;  /* 0x000000062f037220 */ /* 0x000fe20000400000 */
[C---:B------:R-:W-:Y:S01]  /*6890*/  FFMA R0, R49.reuse, R50, R0 ;  /* 0x0000003231007223 */ /* 0x040fe20000000000 */
[----:B------:R-:W-:Y:S01]  /*68a0*/  FFMA R2, R49, R51, R2 ;  /* 0x0000003331027223 */ /* 0x000fe20000000002 */
[C---:B------:R-:W-:Y:S01]  /*68b0*/  FMUL R5, R47.reuse, R9 ;  /* 0x000000092f057220 */ /* 0x040fe20000400000 */
        /* <DEDUP_REMOVED lines=16> */
[----:B------:R-:W-:Y:S02]  /*69c0*/  HADD2.F32 R32, -RZ, R57.H1_H1 ;  /* 0x30000039ff207230 */ /* 0x000fe40000004100 */
[C---:B------:R-:W-:Y:S01]  /*69d0*/  FMUL R26, R47.reuse, R30 ;  /* 0x0000001e2f1a7220 */ /* 0x040fe20000400000 */
[----:B------:R-:W-:Y:S01]  /*69e0*/  FMUL R29, R47, R33 ;  /* 0x000000212f1d7220 */ /* 0x000fe20000400000 */
[--C-:B------:R-:W-:Y:S02]  /*69f0*/  HADD2.F32 R33, -RZ, R58.reuse.H0_H0 ;  /* 0x2000003aff217230 */ /* 0x100fe40000004100 */
[----:B------:R-:W-:Y:S01]  /*6a00*/  FFMA R3, R49, R52, R3 ;  /* 0x0000003431037223 */ /* 0x000fe20000000003 */
[C---:B------:R-:W-:Y:S01]  /*6a10*/  FMUL R7, R47.reuse, R7 ;  /* 0x000000072f077220 */ /* 0x040fe20000400000 */
[----:B------:R-:W-:Y:S01]  /*6a20*/  FMUL R30, R47, R34 ;  /* 0x000000222f1e7220 */ /* 0x000fe20000400000 */
[----:B------:R-:W-:Y:S01]  /*6a30*/  HADD2.F32 R34, -RZ, R58.H1_H1 ;  /* 0x3000003aff227230 */ /* 0x000fe20000004100 */
[----:B------:R-:W-:Y:S01]  /*6a40*/  F2FP.RELU.F16.F32.PACK_AB R52, R2, R0 ;  /* 0x000000000234723e */ /* 0x000fe200000008ff */
[--C-:B------:R-:W-:Y:S02]  /*6a50*/  HADD2.F32 R0, -RZ, R59.reuse.H0_H0 ;  /* 0x2000003bff007230 */ /* 0x100fe40000004100 */
[C---:B------:R-:W-:Y:S01]  /*6a60*/  FFMA R7, R49.reuse, R32, R7 ;  /* 0x0000002031077223 */ /* 0x040fe20000000007 */
[----:B------:R-:W-:Y:S02]  /*6a70*/  HADD2.F32 R2, -RZ, R59.H1_H1 ;  /* 0x3000003bff027230 */ /* 0x000fe40000004100 */
[C---:B------:R-:W-:Y:S01]  /*6a80*/  FFMA R4, R49.reuse, R33, R4 ;  /* 0x0000002131047223 */ /* 0x040fe20000000004 */
[C---:B------:R-:W-:Y:S01]  /*6a90*/  FFMA R5, R49.reuse, R34, R5 ;  /* 0x0000002231057223 */ /* 0x040fe20000000005 */
[----:B------:R-:W-:Y:S01]  /*6aa0*/  FFMA R6, R49, R0, R6 ;  /* 0x0000000031067223 */ /* 0x000fe20000000006 */
[--C-:B------:R-:W-:Y:S02]  /*6ab0*/  HADD2.F32 R0, -RZ, R64.reuse.H0_H0 ;  /* 0x20000040ff007230 */ /* 0x100fe40000004100 */
[----:B------:R-:W-:Y:S01]  /*6ac0*/  FMUL R11, R47, R11 ;  /* 0x0000000b2f0b7220 */ /* 0x000fe20000400000 */
[----:B------:R-:W-:Y:S01]  /*6ad0*/  F2FP.RELU.F16.F32.PACK_AB R53, R7, R3 ;  /* 0x000000030735723e */ /* 0x000fe200000008ff */
[--C-:B------:R-:W-:Y:S02]  /*6ae0*/  HADD2.F32 R3, -RZ, R65.reuse.H0_H0 ;  /* 0x20000041ff037230 */ /* 0x100fe40000004100 */
[----:B------:R-:W-:Y:S01]  /*6af0*/  FMUL R15, R47, R15 ;  /* 0x0000000f2f0f7220 */ /* 0x000fe20000400000 */
[C---:B------:R-:W-:Y:S01]  /*6b00*/  FFMA R11, R49.reuse, R2, R11 ;  /* 0x00000002310b7223 */ /* 0x040fe2000000000b */
[----:B------:R-:W-:Y:S02]  /*6b10*/  HADD2.F32 R2, -RZ, R64.H1_H1 ;  /* 0x30000040ff027230 */ /* 0x000fe40000004100 */
[----:B------:R-:W-:Y:S01]  /*6b20*/  FFMA R8, R49, R0, R8 ;  /* 0x0000000031087223 */ /* 0x000fe20000000008 */
[----:B------:R-:W-:Y:S02]  /*6b30*/  HADD2.F32 R0, -RZ, R65.H1_H1 ;  /* 0x30000041ff007230 */ /* 0x000fe40000004100 */
[C---:B------:R-:W-:Y:S01]  /*6b40*/  FMUL R19, R47.reuse, R19 ;  /* 0x000000132f137220 */ /* 0x040fe20000400000 */
[----:B------:R-:W-:Y:S01]  /*6b50*/  FMUL R23, R47, R23 ;  /* 0x000000172f177220 */ /* 0x000fe20000400000 */
[C---:B------:R-:W-:Y:S01]  /*6b60*/  FFMA R9, R49.reuse, R2, R9 ;  /* 0x0000000231097223 */ /* 0x040fe20000000009 */
[C---:B------:R-:W-:Y:S01]  /*6b70*/  FFMA R10, R49.reuse, R3, R10 ;  /* 0x00000003310a7223 */ /* 0x040fe2000000000a */
[----:B------:R-:W-:Y:S01]  /*6b80*/  FFMA R15, R49, R0, R15 ;  /* 0x00000000310f7223 */ /* 0x000fe2000000000f */
[--C-:B------:R-:W-:Y:S02]  /*6b90*/  HADD2.F32 R2, -RZ, R66.reuse.H0_H0 ;  /* 0x20000042ff027230 */ /* 0x100fe40000004100 */
[----:B------:R-:W-:Y:S01]  /*6ba0*/  FMUL R27, R47, R27 ;  /* 0x0000001b2f1b7220 */ /* 0x000fe20000400000 */
[----:B------:R-:W-:Y:S01]  /*6bb0*/  HADD2.F32 R0, -RZ, R66.H1_H1 ;  /* 0x30000042ff007230 */ /* 0x000fe20000004100 */
[----:B------:R-:W-:Y:S01]  /*6bc0*/  F2FP.RELU.F16.F32.PACK_AB R54, R5, R4 ;  /* 0x000000040536723e */ /* 0x000fe200000008ff */
[--C-:B------:R-:W-:Y:S02]  /*6bd0*/  HADD2.F32 R3, -RZ, R67.reuse.H0_H0 ;  /* 0x20000043ff037230 */ /* 0x100fe40000004100 */
[C---:B------:R-:W-:Y:S01]  /*6be0*/  FFMA R12, R49.reuse, R2, R12 ;  /* 0x00000002310c7223 */ /* 0x040fe2000000000c */
[--C-:B------:R-:W-:Y:S02]  /*6bf0*/  HADD2.F32 R2, -RZ, R72.reuse.H0_H0 ;  /* 0x20000048ff027230 */ /* 0x100fe40000004100 */
[C---:B------:R-:W-:Y:S01]  /*6c00*/  FFMA R13, R49.reuse, R0, R13 ;  /* 0x00000000310d7223 */ /* 0x040fe2000000000d */
[----:B------:R-:W-:Y:S02]  /*6c10*/  HADD2.F32 R0, -RZ, R67.H1_H1 ;  /* 0x30000043ff007230 */ /* 0x000fe40000004100 */
[----:B------:R-:W-:Y:S01]  /*6c20*/  FFMA R14, R49, R3, R14 ;  /* 0x00000003310e7223 */ /* 0x000fe2000000000e */
[----:B------:R-:W-:Y:S01]  /*6c30*/  HADD2.F32 R3, -RZ, R72.H1_H1 ;  /* 0x30000048ff037230 */ /* 0x000fe20000004100 */
[----:B------:R-:W-:Y:S01]  /*6c40*/  F2FP.RELU.F16.F32.PACK_AB R55, R11, R6 ;  /* 0x000000060b37723e */ /* 0x000fe200000008ff */
[----:B------:R-:W-:Y:S01]  /*6c50*/  FMUL R31, R47, R31 ;  /* 0x0000001f2f1f7220 */ /* 0x000fe20000400000 */
[C---:B------:R-:W-:Y:S01]  /*6c60*/  FFMA R19, R49.reuse, R0, R19 ;  /* 0x0000000031137223 */ /* 0x040fe20000000013 */
[--C-:B------:R-:W-:Y:S02]  /*6c70*/  HADD2.F32 R0, -RZ, R73.reuse.H0_H0 ;  /* 0x20000049ff007230 */ /* 0x100fe40000004100 */
[C---:B------:R-:W-:Y:S01]  /*6c80*/  FFMA R16, R49.reuse, R2, R16 ;  /* 0x0000000231107223 */ /* 0x040fe20000000010 */
[----:B------:R1:W-:Y:S01]  /*6c90*/  STS.128 [R108], R52 ;  /* 0x000000346c007388 */ /* 0x0003e20000000c00 */
[C---:B------:R-:W-:Y:S01]  /*6ca0*/  FFMA R17, R49.reuse, R3, R17 ;  /* 0x0000000331117223 */ /* 0x040fe20000000011 */
[----:B------:R-:W-:Y:S02]  /*6cb0*/  HADD2.F32 R2, -RZ, R73.H1_H1 ;  /* 0x30000049ff027230 */ /* 0x000fe40000004100 */
[----:B------:R-:W-:Y:S01]  /*6cc0*/  FFMA R18, R49, R0, R18 ;  /* 0x0000000031127223 */ /* 0x000fe20000000012 */
[--C-:B------:R-:W-:Y:S01]  /*6cd0*/  HADD2.F32 R0, -RZ, R74.reuse.H0_H0 ;  /* 0x2000004aff007230 */ /* 0x100fe20000004100 */
[----:B------:R-:W-:Y:S01]  /*6ce0*/  F2FP.RELU.F16.F32.PACK_AB R8, R9, R8 ;  /* 0x000000080908723e */ /* 0x000fe200000008ff */
[--C-:B------:R-:W-:Y:S02]  /*6cf0*/  HADD2.F32 R3, -RZ, R75.reuse.H0_H0 ;  /* 0x2000004bff037230 */ /* 0x100fe40000004100 */
[C---:B------:R-:W-:Y:S01]  /*6d00*/  FFMA R23, R49.reuse, R2, R23 ;  /* 0x0000000231177223 */ /* 0x040fe20000000017 */
[----:B------:R-:W-:Y:S02]  /*6d10*/  HADD2.F32 R2, -RZ, R74.H1_H1 ;  /* 0x3000004aff027230 */ /* 0x000fe40000004100 */
[----:B------:R-:W-:Y:S01]  /*6d20*/  FFMA R20, R49, R0, R20 ;  /* 0x0000000031147223 */ /* 0x000fe20000000014 */
[----:B------:R-:W-:Y:S01]  /*6d30*/  HADD2.F32 R0, -RZ, R75.H1_H1 ;  /* 0x3000004bff007230 */ /* 0x000fe20000004100 */
[----:B------:R-:W-:Y:S01]  /*6d40*/  F2FP.RELU.F16.F32.PACK_AB R9, R15, R10 ;  /* 0x0000000a0f09723e */ /* 0x000fe200000008ff */
[----:B------:R-:W-:Y:S02]  /*6d50*/  HADD2.F32 R4, -RZ, R83.H0_H0 ;  /* 0x20000053ff047230 */ /* 0x000fe40000004100 */
[C---:B------:R-:W-:Y:S01]  /*6d60*/  FFMA R21, R49.reuse, R2, R21 ;  /* 0x0000000231157223 */ /* 0x040fe20000000015 */
[C---:B------:R-:W-:Y:S01]  /*6d70*/  FFMA R22, R49.reuse, R3, R22 ;  /* 0x0000000331167223 */ /* 0x040fe20000000016 */
[----:B------:R-:W-:Y:S01]  /*6d80*/  FFMA R27, R49, R0, R27 ;  /* 0x00000000311b7223 */ /* 0x000fe2000000001b */
[--C-:B------:R-:W-:Y:S01]  /*6d90*/  HADD2.F32 R2, -RZ, R80.reuse.H0_H0 ;  /* 0x20000050ff027230 */ /* 0x100fe20000004100 */
[----:B------:R-:W-:Y:S01]  /*6da0*/  F2FP.RELU.F16.F32.PACK_AB R10, R13, R12 ;  /* 0x0000000c0d0a723e */ /* 0x000fe200000008ff */
[----:B------:R-:W-:Y:S01]  /*6db0*/  HADD2.F32 R0, -RZ, R80.H1_H1 ;  /* 0x30000050ff007230 */ /* 0x000fe20000004100 */
[----:B------:R-:W-:Y:S01]  /*6dc0*/  F2FP.RELU.F16.F32.PACK_AB R11, R19, R14 ;  /* 0x0000000e130b723e */ /* 0x000fe200000008ff */
[--C-:B------:R-:W-:Y:S02]  /*6dd0*/  HADD2.F32 R3, -RZ, R81.reuse.H0_H0 ;  /* 0x20000051ff037230 */ /* 0x100fe40000004100 */
[C---:B------:R-:W-:Y:S01]  /*6de0*/  FFMA R24, R49.reuse, R2, R24 ;  /* 0x0000000231187223 */ /* 0x040fe20000000018 */
[--C-:B------:R-:W-:Y:S02]  /*6df0*/  HADD2.F32 R2, -RZ, R82.reuse.H0_H0 ;  /* 0x20000052ff027230 */ /* 0x100fe40000004100 */
[C---:B------:R-:W-:Y:S01]  /*6e00*/  FFMA R25, R49.reuse, R0, R25 ;  /* 0x0000000031197223 */ /* 0x040fe20000000019 */
[----:B------:R1:W-:Y:S01]  /*6e10*/  STS.128 [R107+0x10], R8 ;  /* 0x000010086b007388 */ /* 0x0003e20000000c00 */
[----:B------:R-:W-:Y:S02]  /*6e20*/  HADD2.F32 R0, -RZ, R81.H1_H1 ;  /* 0x30000051ff007230 */ /* 0x000fe40000004100 */
[----:B------:R-:W-:Y:S01]  /*6e30*/  FFMA R26, R49, R3, R26 ;  /* 0x00000003311a7223 */ /* 0x000fe2000000001a */
[----:B------:R-:W-:Y:S01]  /*6e40*/  HADD2.F32 R3, -RZ, R82.H1_H1 ;  /* 0x30000052ff037230 */ /* 0x000fe20000004100 */
[----:B------:R-:W-:Y:S01]  /*6e50*/  F2FP.RELU.F16.F32.PACK_AB R16, R17, R16 ;  /* 0x000000101110723e */ /* 0x000fe200000008ff */
[----:B------:R-:W-:Y:S01]  /*6e60*/  HADD2.F32 R5, -RZ, R83.H1_H1 ;  /* 0x30000053ff057230 */ /* 0x000fe20000004100 */
[----:B------:R-:W-:Y:S01]  /*6e70*/  F2FP.RELU.F16.F32.PACK_AB R17, R23, R18 ;  /* 0x000000121711723e */ /* 0x000fe200000008ff */
[----:B------:R-:W-:Y:S01]  /*6e80*/  FFMA R31, R49, R0, R31 ;  /* 0x00000000311f7223 */ /* 0x000fe2000000001f */
[----:B------:R-:W-:Y:S01]  /*6e90*/  FMUL R35, R47, R35 ;  /* 0x000000232f237220 */ /* 0x000fe20000400000 */
[----:B------:R-:W-:Y:S01]  /*6ea0*/  F2FP.RELU.F16.F32.PACK_AB R18, R21, R20 ;  /* 0x000000141512723e */ /* 0x000fe200000008ff */
[----:B------:R-:W-:Y:S01]  /*6eb0*/  FFMA R28, R49, R2, R28 ;  /* 0x00000002311c7223 */ /* 0x000fe2000000001c */
[----:B------:R-:W-:Y:S01]  /*6ec0*/  F2FP.RELU.F16.F32.PACK_AB R19, R27, R22 ;  /* 0x000000161b13723e */ /* 0x000fe200000008ff */
[C---:B------:R-:W-:Y:S01]  /*6ed0*/  FFMA R29, R49.reuse, R3, R29 ;  /* 0x00000003311d7223 */ /* 0x040fe2000000001d */
[C---:B------:R-:W-:Y:S01]  /*6ee0*/  FFMA R30, R49.reuse, R4, R30 ;  /* 0x00000004311e7223 */ /* 0x040fe2000000001e */
[----:B------:R-:W-:Y:S01]  /*6ef0*/  FFMA R35, R49, R5, R35 ;  /* 0x0000000531237223 */ /* 0x000fe20000000023 */
[----:B------:R-:W-:Y:S01]  /*6f00*/  F2FP.RELU.F16.F32.PACK_AB R24, R25, R24 ;  /* 0x000000181918723e */ /* 0x000fe200000008ff */
[----:B------:R1:W-:Y:S01]  /*6f10*/  STS.128 [R106+0x20], R16 ;  /* 0x000020106a007388 */ /* 0x0003e20000000c00 */
[----:B------:R-:W-:Y:S02]  /*6f20*/  F2FP.RELU.F16.F32.PACK_AB R25, R31, R26 ;  /* 0x0000001a1f19723e */ /* 0x000fe400000008ff */
[----:B------:R-:W-:Y:S02]  /*6f30*/  F2FP.RELU.F16.F32.PACK_AB R26, R29, R28 ;  /* 0x0000001c1d1a723e */ /* 0x000fe400000008ff */
[----:B------:R-:W-:Y:S05]  /*6f40*/  F2FP.RELU.F16.F32.PACK_AB R27, R35, R30 ;  /* 0x0000001e231b723e */ /* 0x000fea00000008ff */
[----:B------:R1:W-:Y:S01]  /*6f50*/  STS.128 [R114+0x30], R24 ;  /* 0x0000301872007388 */ /* 0x0003e20000000c00 */
[----:B------:R-:W-:Y:S01]  /*6f60*/  @!PT LDS RZ, [RZ] ;  /* 0x00000000fffff984 */ /* 0x000fe20000000800 */
[----:B------:R-:W-:Y:S01]  /*6f70*/  @!PT LDS RZ, [RZ] ;  /* 0x00000000fffff984 */ /* 0x000fe20000000800 */
[----:B------:R-:W-:Y:S01]  /*6f80*/  @!PT LDS RZ, [RZ] ;  /* 0x00000000fffff984 */ /* 0x000fe20000000800 */
[----:B------:R-:W-:Y:S01]  /*6f90*/  @!PT LDS RZ, [RZ] ;  /* 0x00000000fffff984 */ /* 0x000fe20000000800 */
[----:B------:R2:W-:Y:S07]  /*6fa0*/  MEMBAR.ALL.CTA ;  /* 0x0000000000007992 */ /* 0x0005ee0000008000 */
[----:B--2---:R-:W2:Y:S02]  /*6fb0*/  FENCE.VIEW.ASYNC.S ;  /* 0x00000000000073c6 */ /* 0x004ea40000000000 */
[----:B--2---:R-:W-:Y:S06]  /*6fc0*/  BAR.SYNC.DEFER_BLOCKING 0x1, 0x80 ;  /* 0x0042000000007b1d */ /* 0x004fec0000010000 */
[----:B------:R-:W-:Y:S05]  /*6fd0*/  @P0 BRA `(.L_x_122) ;  /* 0x0000000000380947 */ /* 0x000fea0003800000 */
[----:B------:R-:W-:Y:S02]  /*6fe0*/  UIADD3 UR4, UPT, UPT, UR44, 0x200, URZ ;  /* 0x000002002c047890 */ /* 0x000fe4000fffe0ff */
[----:B------:R-:W-:Y:S01]  /*6ff0*/  UIADD3 UR8, UP0, UPT, UR50, 0x680, URZ ;  /* 0x0000068032087890 */ /* 0x000fe2000ff1e0ff */
[----:B------:R-:W-:Y:S01]  /*7000*/  UMOV UR43, UR36 ;  /* 0x00000024002b7c82 */ /* 0x000fe20008000000 */
[----:B------:R-:W-:Y:S02]  /*7010*/  UIADD3 UR5, UPT, UPT, UR41, 0x80, URZ ;  /* 0x0000008029057890 */ /* 0x000fe4000fffe0ff */
[----:B------:R-:W-:Y:S01]  /*7020*/  MOV R101, UR4 ;  /* 0x0000000400657c02 */ /* 0x000fe20008000f00 */
[----:B------:R-:W-:Y:S02]  /*7030*/  UIADD3.X UR9, UPT, UPT, URZ, UR51, URZ, UP0, !UPT ;  /* 0x00000033ff097290 */ /* 0x000fe400087fe4ff */
[----:B------:R-:W-:Y:S01]  /*7040*/  UIADD3 UR4, UPT, UPT, UR44, 0x1200, URZ ;  /* 0x000012002c047890 */ /* 0x000fe2000fffe0ff */
[----:B------:R-:W-:Y:S01]  /*7050*/  R2UR UR40, R101 ;  /* 0x00000000652872ca */ /* 0x000fe200000e0000 */
[----:B------:R-:W-:Y:S01]  /*7060*/  UMOV UR6, UR42 ;  /* 0x0000002a00067c82 */ /* 0x000fe20008000000 */
[----:B------:R-:W-:Y:S11]  /*7070*/  UMOV UR7, UR36 ;  /* 0x0000002400077c82 */ /* 0x000ff60008000000 */
[----:B------:R2:W-:Y:S01]  /*7080*/  UTMASTG.3D [UR40], [UR8] ;  /* 0x00000028080073b5 */ /* 0x0005e20008010000 */
[----:B------:R2:W-:Y:S01]  /*7090*/  UTMASTG.3D [UR4], [UR8] ;  /* 0x00000004080073b5 */ /* 0x0005e20008010000 */
[----:B------:R0:W-:Y:S01]  /*70a0*/  UTMACMDFLUSH ;  /* 0x00000000000079b7 */ /* 0x0001e20000000000 */
[----:B--2---:R-:W-:Y:S04]  /*70b0*/  DEPBAR.LE SB0, 0x1 ;  /* 0x000080400000791a */ /* 0x004fe80000000000 */
.L_x_122:
[----:B------:R-:W-:Y:S05]  /*70c0*/  BSYNC.RECONVERGENT B0 ;  /* 0x0000000000007941 */ /* 0x000fea0003800200 */
.L_x_121:
[----:B------:R-:W-:Y:S01]  /*70d0*/  BAR.SYNC.DEFER_BLOCKING 0x1, 0x80 ;  /* 0x0042000000007b1d */ /* 0x000fe20000010000 */
[----:B------:R-:W-:Y:S01]  /*70e0*/  ISETP.NE.AND P1, PT, R115, RZ, PT ;  /* 0x000000ff7300720c */ /* 0x000fe20003f25270 */
[----:B------:R-:W-:Y:S01]  /*70f0*/  UISETP.NE.AND UP0, UPT, UR45, URZ, UPT ;  /* 0x000000ff2d00728c */ /* 0x000fe2000bf05270 */
[----:B------:R-:W-:Y:S11]  /*7100*/  LEA R2, R60, UR44, 0x3 ;  /* 0x0000002c3c027c11 */ /* 0x000ff6000f8e18ff */
[----:B------:R-:W-:Y:S01]  /*7110*/  @!P1 SHF.L.U32 R3, R105, 0x1f, RZ ;  /* 0x0000001f69039819 */ /* 0x000fe200000006ff */
[----:B------:R-:W-:Y:S06]  /*7120*/  BRA.U !UP0, `(.L_x_123) ;  /* 0x0000000108247547 */ /* 0x000fec000b800000 */
[----:B------:R-:W-:Y:S01]  /*7130*/  IMAD.U32 R4, RZ, RZ, UR49 ;  /* 0x00000031ff047e24 */ /* 0x000fe2000f8e00ff */
[----:B------:R-:W-:Y:S01]  /*7140*/  MOV R0, UR37 ;  /* 0x0000002500007c02 */ /* 0x000fe20008000f00 */
[----:B------:R-:W-:Y:S03]  /*7150*/  UIADD3 UR49, UPT, UPT, UR49, 0x1, URZ ;  /* 0x0000000131317890 */ /* 0x000fe6000fffe0ff */
[----:B------:R-:W-:Y:S01]  /*7160*/  @!P1 LEA R4, R4, UR44, 0x3 ;  /* 0x0000002c04049c11 */ /* 0x000fe2000f8e18ff */
[----:B------:R-:W-:Y:S04]  /*7170*/  UISETP.NE.AND UP0, UPT, UR49, 0x4, UPT ;  /* 0x000000043100788c */ /* 0x000fe8000bf05270 */
[----:B------:R-:W-:Y:S01]  /*7180*/  @!P1 VIADD R4, R4, 0xa0 ;  /* 0x000000a004049836 */ /* 0x000fe20000000000 */
[----:B------:R-:W-:Y:S04]  /*7190*/  USEL UR49, UR49, URZ, UP0 ;  /* 0x000000ff31317287 */ /* 0x000fe80008000000 */
[----:B------:R-:W-:Y:S04]  /*71a0*/  @!P1 PRMT R0, R0, 0x654, R4 ;  /* 0x0000065400009816 */ /* 0x000fe80000000004 */
[----:B------:R2:W-:Y:S04]  /*71b0*/  @!P1 SYNCS.ARRIVE.TRANS64.RED.A1T0 RZ, [R0+URZ], RZ ;  /* 0x000000ff00ff99a7 */ /* 0x0005e800081004ff */
.L_x_123:
[----:B------:R-:W3:Y:S01]  /*71c0*/  @!P1 SYNCS.PHASECHK.TRANS64.TRYWAIT P0, [R2+URZ+0x80], R3 ;  /* 0x00008003020095a7 */ /* 0x000ee200080011ff */
[----:B------:R-:W-:Y:S01]  /*71d0*/  BSSY B1, `(.L_x_124) ;  /* 0x0000016000017945 */ /* 0x000fe20003800000 */
[----:B---3--:R-:W-:Y:S03]  /*71e0*/  @!P1 SEL R61, RZ, 0x1, !P0 ;  /* 0x00000001ff3d9807 */ /* 0x008fe60004000000 */
[----:B------:R-:W-:Y:S05]  /*71f0*/  @P1 BRA `(.L_x_125) ;  /* 0x00000000004c1947 */ /* 0x000fea0003800000 */
[----:B------:R-:W-:Y:S01]  /*7200*/  ISETP.NE.AND P0, PT, R61, RZ, PT ;  /* 0x000000ff3d00720c */ /* 0x000fe20003f05270 */
[----:B------:R-:W-:Y:S01]  /*7210*/  BSSY B0, `(.L_x_126) ;  /* 0x000000b000007945 */ /* 0x000fe20003800000 */
[----:B------:R-:W-:Y:S11]  /*7220*/  ISETP.NE.AND P1, PT, R62, RZ, PT ;  /* 0x000000ff3e00720c */ /* 0x000ff60003f25270 */
[----:B------:R-:W-:Y:S02]  /*7230*/  @!UPT UIADD3 URZ, UPT, UPT, URZ, URZ, URZ ;  /* 0x000000fffffff290 */ /* 0x000fe4000fffe0ff */
[C---:B------:R-:W-:Y:S01]  /*7240*/  @P1 IMAD R6, R60.reuse, 0x2000, R108 ;  /* 0x000020003c061824 */ /* 0x040fe200078e026c */
[C---:B------:R-:W-:Y:S01]  /*7250*/  @P1 LEA R4, R60.reuse, R106, 0xd ;  /* 0x0000006a3c041211 */ /* 0x040fe200078e68ff */
[C---:B------:R-:W-:Y:S02]  /*7260*/  @P1 IMAD R5, R60.reuse, 0x2000, R107 ;  /* 0x000020003c051824 */ /* 0x040fe400078e026b */
[----:B------:R-:W-:Y:S01]  /*7270*/  @P1 IMAD R3, R60, 0x2000, R114 ;  /* 0x000020003c031824 */ /* 0x000fe200078e0272 */
[----:B------:R-:W-:Y:S06]  /*7280*/  @P0 BRA `(.L_x_127) ;  /* 0x00000000000c0947 */ /* 0x000fec0003800000 */
[----:B--2---:R-:W-:Y:S04]  /*7290*/  SHF.L.U32 R0, R105, 0x1f, RZ ;  /* 0x0000001f69007819 */ /* 0x004fe800000006ff */
[----:B------:R-:W2:Y:S02]  /*72a0*/  SYNCS.PHASECHK.TRANS64.TRYWAIT P0, [R2+URZ+0x80], R0 ;  /* 0x00008000020075a7 */ /* 0x000ea400080011ff */
[----:B--2---:R-:W-:Y:S05]  /*72b0*/  @!P0 BRA `(.L_x_128) ;  /* 0x00000034004c8947 */ /* 0x004fea0003800000 */
.L_x_127:
[----:B------:R-:W-:Y:S05]  /*72c0*/  BSYNC B0 ;  /* 0x0000000000007941 */ /* 0x000fea0003800000 */
.L_x_126:
[----:B------:R-:W-:Y:S02]  /*72d0*/  ISETP.NE.AND P0, PT, R62, RZ, PT ;  /* 0x000000ff3e00720c */ /* 0x000fe40003f05270 */
[----:B------:R-:W-:Y:S11]  /*72e0*/  IADD3 R60, PT, PT, R60, 0x1, RZ ;  /* 0x000000013c3c7810 */ /* 0x000ff60007ffe0ff */
[----:B------:R3:W1:Y:S04]  /*72f0*/  @P0 LDS.128 R56, [R6] ;  /* 0x0000000006380984 */ /* 0x0006680000000c00 */
[----:B------:R3:W1:Y:S04]  /*7300*/  @P0 LDS.128 R64, [R5+0x10] ;  /* 0x0000100005400984 */ /* 0x0006680000000c00 */
[----:B------:R3:W1:Y:S04]  /*7310*/  @P0 LDS.128 R72, [R4+0x20] ;  /* 0x0000200004480984 */ /* 0x0006680000000c00 */
[----:B------:R3:W1:Y:S02]  /*7320*/  @P0 LDS.128 R80, [R3+0x30] ;  /* 0x0000300003500984 */ /* 0x0006640000000c00 */
.L_x_125:
[----:B------:R-:W-:Y:S05]  /*7330*/  BSYNC B1 ;  /* 0x0000000000017941 */ /* 0x000fea0003800000 */
.L_x_124:
[----:B--2---:R-:W-:Y:S05]  /*7340*/  VIADD R0, R48, 0x20 ;  /* 0x0000002030007836 */ /* 0x004fea0000000000 */
[----:B------:R-:W-:Y:S04]  /*7350*/  SHF.R.U32.HI R0, RZ, 0x15, R0 ;  /* 0x00000015ff007819 */ /* 0x000fe80000011600 */
[----:B------:R-:W-:Y:S11]  /*7360*/  LOP3.LUT P0, RZ, R0, 0x3, R100, 0x48, !PT ;  /* 0x0000000300ff7812 */ /* 0x000ff60007804864 */
[----:B------:R-:W-:Y:S02]  /*7370*/  @!UPT UIADD3 URZ, UPT, UPT, URZ, URZ, URZ ;  /* 0x000000fffffff290 */ /* 0x000fe4000fffe0ff */
[----:B------:R-:W-:Y:S05]  /*7380*/  @!P0 BRA `(.L_x_129) ;  /* 0x0000000000408947 */ /* 0x000fea0003800000 */
[----:B------:R-:W2:Y:S01]  /*7390*/  LDCU.64 UR8, c[0x4][0x70] ;  /* 0x01000e00ff0877ac */ /* 0x000ea20008000a00 */
[----:B---3--:R-:W-:Y:S01]  /*73a0*/  MOV R3, 0x0 ;  /* 0x0000000000037802 */ /* 0x008fe20000000f00 */
[----:B------:R-:W-:Y:S02]  /*73b0*/  HFMA2 R12, -RZ, RZ, 0, 5.9604644775390625e-08 ;  /* 0x00000001ff0c7431 */ /* 0x000fe400000001ff */
[----:B-1----:R-:W-:Y:S02]  /*73c0*/  IMAD.MOV.U32 R8, RZ, RZ, 0x192 ;  /* 0x00000192ff087424 */ /* 0x002fe400078e00ff */
[----:B------:R-:W-:Y:S01]  /*73d0*/  IMAD.MOV.U32 R13, RZ, RZ, RZ ;  /* 0x000000ffff0d7224 */ /* 0x000fe200078e00ff */
[----:B------:R-:W1:Y:S01]  /*73e0*/  LDCU.64 UR6, c[0x4][0x78] ;  /* 0x01000f00ff0677ac */ /* 0x000e620008000a00 */
[----:B------:R-:W3:Y:S01]  /*73f0*/  LDC.64 R2, c[0x4][R3] ;  /* 0x0100000003027b82 */ /* 0x000ee20000000a00 */
[----:B------:R-:W5:Y:S01]  /*7400*/  LDCU.64 UR4, c[0x4][0x10] ;  /* 0x01000200ff0477ac */ /* 0x000f620008000a00 */
[----:B--2---:R-:W-:Y:S01]  /*7410*/  MOV R5, UR9 ;  /* 0x0000000900057c02 */ /* 0x004fe20008000f00 */
[----:B------:R-:W-:Y:S01]  /*7420*/  IMAD.U32 R4, RZ, RZ, UR8 ;  /* 0x00000008ff047e24 */ /* 0x000fe2000f8e00ff */
[----:B-1----:R-:W-:Y:S01]  /*7430*/  MOV R7, UR7 ;  /* 0x0000000700077c02 */ /* 0x002fe20008000f00 */
[----:B------:R-:W-:Y:S01]  /*7440*/  IMAD.U32 R6, RZ, RZ, UR6 ;  /* 0x00000006ff067e24 */ /* 0x000fe2000f8e00ff */
[----:B-----5:R-:W-:Y:S01]  /*7450*/  MOV R11, UR5 ;  /* 0x00000005000b7c02 */ /* 0x020fe20008000f00 */
[----:B------:R-:W-:Y:S02]  /*7460*/  IMAD.U32 R10, RZ, RZ, UR4 ;  /* 0x00000004ff0a7e24 */ /* 0x000fe4000f8e00ff */
[----:B------:R-:W-:Y:S07]  /*7470*/  LEPC R20, `(.L_x_129) ;  /* 0x000000001014794e */ /* 0x000fee0000000000 */
[----:B---34-:R-:W-:Y:S05]  /*7480*/  CALL.ABS.NOINC R2 ;  /* 0x0000000002007343 */ /* 0x018fea0003c00000 */
.L_x_129:
[----:B------:R-:W-:Y:S05]  /*7490*/  WARPSYNC.ALL ;  /* 0x0000000000007948 */ /* 0x000fea0003800000 */
[----:B------:R-:W-:Y:S01]  /*74a0*/  R2UR UR4, R48 ;  /* 0x00000000300472ca */ /* 0x000fe200000e0000 */
[--C-:B-1-3--:R-:W-:Y:S01]  /*74b0*/  HADD2.F32 R3, -RZ, R56.reuse.H0_H0 ;  /* 0x20000038ff037230 */ /* 0x10afe20000004100 */
[----:B------:R-:W-:Y:S01]  /*74c0*/  ISETP.NE.AND P6, PT, R115, RZ, PT ;  /* 0x000000ff7300720c */ /* 0x000fe20003fc5270 */
[--C-:B------:R-:W-:Y:S01]  /*74d0*/  HADD2.F32 R51, -RZ, R57.reuse.H1_H1 ;  /* 0x30000039ff337230 */ /* 0x100fe20000004100 */
[----:B------:R-:W-:Y:S01]  /*74e0*/  MOV R50, UR49 ;  /* 0x0000003100327c02 */ /* 0x000fe20008000f00 */
[----:B------:R-:W-:Y:S01]  /*74f0*/  BSSY.RECONVERGENT B0, `(.L_x_130) ;  /* 0x0000091000007945 */ /* 0x000fe20003800200 */
[----:B------:R-:W-:Y:S02]  /*7500*/  MOV R63, UR37 ;  /* 0x00000025003f7c02 */ /* 0x000fe40008000f00 */
[----:B------:R-:W-:Y:S05]  /*7510*/  ISETP.NE.AND P0, PT, R110, RZ, PT ;  /* 0x000000ff6e00720c */ /* 0x000fea0003f05270 */
[----:B------:R-:W1:Y:S02]  /*7520*/  LDTM.x32 R4, tmem[UR4+0x20] ;  /* 0x00002004000479ee */ /* 0x000e6400082c0000 */
[----:B------:R-:W-:Y:S04]  /*7530*/  @!P6 LEA R50, R50, UR44, 0x3 ;  /* 0x0000002c3232ec11 */ /* 0x000fe8000f8e18ff */
[----:B------:R-:W-:Y:S04]  /*7540*/  @!P6 IADD3 R50, PT, PT, R50, 0xa0, RZ ;  /* 0x000000a03232e810 */ /* 0x000fe80007ffe0ff */
[----:B------:R-:W-:Y:S01]  /*7550*/  @!P6 PRMT R63, R63, 0x654, R50 ;  /* 0x000006543f3fe816 */ /* 0x000fe20000000032 */
[----:B------:R-:W-:Y:S02]  /*7560*/  HADD2.F32 R50, -RZ, R57.H0_H0 ;  /* 0x20000039ff327230 */ /* 0x000fe40000004100 */
[C---:B-1----:R-:W-:Y:S01]  /*7570*/  FMUL R0, R47.reuse, R4 ;  /* 0x000000042f007220 */ /* 0x042fe20000400000 */
[----:B------:R-:W-:Y:S02]  /*7580*/  HADD2.F32 R4, -RZ, R56.H1_H1 ;  /* 0x30000038ff047230 */ /* 0x000fe40000004100 */
[C---:B------:R-:W-:Y:S01]  /*7590*/  FMUL R2, R47.reuse, R5 ;  /* 0x000000052f027220 */ /* 0x040fe20000400000 */
[----:B------:R-:W-:Y:S01]  /*75a0*/  FMUL R7, R47, R7 ;  /* 0x000000072f077220 */ /* 0x000fe20000400000 */
[----:B------:R-:W-:Y:S01]  /*75b0*/  FFMA R0, R49, R3, R0 ;  /* 0x0000000331007223 */ /* 0x000fe20000000000 */
[----:B------:R-:W-:Y:S01]  /*75c0*/  FMUL R3, R47, R6 ;  /* 0x000000062f037220 */ /* 0x000fe20000400000 */
[----:B------:R-:W-:Y:S01]  /*75d0*/  FFMA R2, R49, R4, R2 ;  /* 0x0000000431027223 */ /* 0x000fe20000000002 */
[C---:B------:R-:W-:Y:S01]  /*75e0*/  FMUL R4, R47.reuse, R8 ;  /* 0x000000082f047220 */ /* 0x040fe20000400000 */
[----:B------:R-:W-:Y:S01]  /*75f0*/  FMUL R8, R47, R12 ;  /* 0x0000000c2f087220 */ /* 0x000fe20000400000 */
[----:B------:R-:W-:Y:S01]  /*7600*/  FFMA R3, R49, R50, R3 ;  /* 0x0000003231037223 */ /* 0x000fe20000000003 */
[C---:B------:R-:W-:Y:S01]  /*7610*/  FMUL R12, R47.reuse, R16 ;  /* 0x000000102f0c7220 */ /* 0x040fe20000400000 */
[C---:B------:R-:W-:Y:S01]  /*7620*/  FMUL R16, R47.reuse, R20 ;  /* 0x000000142f107220 */ /* 0x040fe20000400000 */
[C---:B------:R-:W-:Y:S01]  /*7630*/  FMUL R20, R47.reuse, R24 ;  /* 0x000000182f147220 */ /* 0x040fe20000400000 */
[C---:B------:R-:W-:Y:S01]  /*7640*/  FMUL R24, R47.reuse, R28 ;  /* 0x0000001c2f187220 */ /* 0x040fe20000400000 */
[C---:B------:R-:W-:Y:S01]  /*7650*/  FMUL R28, R47.reuse, R32 ;  /* 0x000000202f1c7220 */ /* 0x040fe20000400000 */
[--C-:B------:R-:W-:Y:S01]  /*7660*/  HADD2.F32 R32, -RZ, R58.reuse.H0_H0 ;  /* 0x2000003aff207230 */ /* 0x100fe20000004100 */
[----:B------:R-:W-:Y:S01]  /*7670*/  F2FP.RELU.F16.F32.PACK_AB R52, R2, R0 ;  /* 0x000000000234723e */ /* 0x000fe200000008ff */
[----:B------:R-:W-:Y:S02]  /*7680*/  HADD2.F32 R0, -RZ, R58.H1_H1 ;  /* 0x3000003aff007230 */ /* 0x000fe40000004100 */
[----:B------:R-:W-:Y:S01]  /*7690*/  FMUL R5, R47, R9 ;  /* 0x000000092f057220 */ /* 0x000fe20000400000 */
[--C-:B------:R-:W-:Y:S02]  /*76a0*/  HADD2.F32 R2, -RZ, R59.reuse.H0_H0 ;  /* 0x2000003bff027230 */ /* 0x100fe40000004100 */
[C---:B------:R-:W-:Y:S01]  /*76b0*/  FFMA R7, R49.reuse, R51, R7 ;  /* 0x0000003331077223 */ /* 0x040fe20000000007 */
[C---:B------:R-:W-:Y:S01]  /*76c0*/  FFMA R4, R49.reuse, R32, R4 ;  /* 0x0000002031047223 */ /* 0x040fe20000000004 */
[----:B------:R-:W-:Y:S02]  /*76d0*/  HADD2.F32 R32, -RZ, R59.H1_H1 ;  /* 0x3000003bff207230 */ /* 0x000fe40000004100 */
[----:B------:R-:W-:Y:S01]  /*76e0*/  FFMA R5, R49, R0, R5 ;  /* 0x0000000031057223 */ /* 0x000fe20000000005 */
[--C-:B------:R-:W-:Y:S01]  /*76f0*/  HADD2.F32 R0, -RZ, R64.reuse.H0_H0 ;  /* 0x20000040ff007230 */ /* 0x100fe20000004100 */
[----:B------:R-:W-:Y:S01]  /*7700*/  F2FP.RELU.F16.F32.PACK_AB R53, R7, R3 ;  /* 0x000000030735723e */ /* 0x000fe200000008ff */
[----:B------:R-:W-:Y:S01]  /*7710*/  FMUL R6, R47, R10 ;  /* 0x0000000a2f067220 */ /* 0x000fe20000400000 */
[--C-:B------:R-:W-:Y:S01]  /*7720*/  HADD2.F32 R3, -RZ, R65.reuse.H0_H0 ;  /* 0x20000041ff037230 */ /* 0x100fe20000004100 */
[----:B------:R-:W-:Y:S01]  /*7730*/  F2FP.RELU.F16.F32.PACK_AB R54, R5, R4 ;  /* 0x000000040536723e */ /* 0x000fe200000008ff */
[----:B------:R-:W-:Y:S01]  /*7740*/  FMUL R11, R47, R11 ;  /* 0x0000000b2f0b7220 */ /* 0x000fe20000400000 */
[----:B------:R-:W-:Y:S01]  /*7750*/  FFMA R6, R49, R2, R6 ;  /* 0x0000000231067223 */ /* 0x000fe20000000006 */
[----:B------:R-:W-:Y:S02]  /*7760*/  HADD2.F32 R2, -RZ, R64.H1_H1 ;  /* 0x30000040ff027230 */ /* 0x000fe40000004100 */
[----:B------:R-:W-:Y:S01]  /*7770*/  FMUL R9, R47, R13 ;  /* 0x0000000d2f097220 */ /* 0x000fe20000400000 */
[C---:B------:R-:W-:Y:S01]  /*7780*/  FFMA R11, R49.reuse, R32, R11 ;  /* 0x00000020310b7223 */ /* 0x040fe2000000000b */
[----:B------:R-:W-:Y:S01]  /*7790*/  FFMA R8, R49, R0, R8 ;  /* 0x0000000031087223 */ /* 0x000fe20000000008 */
[C---:B------:R-:W-:Y:S01]  /*77a0*/  FMUL R10, R47.reuse, R14 ;  /* 0x0000000e2f0a7220 */ /* 0x040fe20000400000 */
[----:B------:R-:W-:Y:S02]  /*77b0*/  HADD2.F32 R0, -RZ, R65.H1_H1 ;  /* 0x30000041ff007230 */ /* 0x000fe40000004100 */
[----:B------:R-:W-:Y:S01]  /*77c0*/  FMUL R15, R47, R15 ;  /* 0x0000000f2f0f7220 */ /* 0x000fe20000400000 */
[C---:B------:R-:W-:Y:S01]  /*77d0*/  FFMA R9, R49.reuse, R2, R9 ;  /* 0x0000000231097223 */ /* 0x040fe20000000009 */
[C---:B------:R-:W-:Y:S01]  /*77e0*/  FFMA R10, R49.reuse, R3, R10 ;  /* 0x00000003310a7223 */ /* 0x040fe2000000000a */
[--C-:B------:R-:W-:Y:S02]  /*77f0*/  HADD2.F32 R2, -RZ, R66.reuse.H0_H0 ;  /* 0x20000042ff027230 */ /* 0x100fe40000004100 */
[----:B------:R-:W-:Y:S01]  /*7800*/  FFMA R15, R49, R0, R15 ;  /* 0x00000000310f7223 */ /* 0x000fe2000000000f */
[----:B------:R-:W-:Y:S02]  /*7810*/  HADD2.F32 R3, -RZ, R66.H1_H1 ;  /* 0x30000042ff037230 */ /* 0x000fe40000004100 */
[C---:B------:R-:W-:Y:S01]  /*7820*/  FMUL R13, R47.reuse, R17 ;  /* 0x000000112f0d7220 */ /* 0x040fe20000400000 */
[--C-:B------:R-:W-:Y:S02]  /*7830*/  HADD2.F32 R0, -RZ, R67.reuse.H0_H0 ;  /* 0x20000043ff007230 */ /* 0x100fe40000004100 */
[----:B------:R-:W-:Y:S01]  /*7840*/  FMUL R14, R47, R18 ;  /* 0x000000122f0e7220 */ /* 0x000fe20000400000 */
[C---:B------:R-:W-:Y:S01]  /*7850*/  FFMA R12, R49.reuse, R2, R12 ;  /* 0x00000002310c7223 */ /* 0x040fe2000000000c */
[C---:B------:R-:W-:Y:S01]  /*7860*/  FFMA R13, R49.reuse, R3, R13 ;  /* 0x00000003310d7223 */ /* 0x040fe2000000000d */
[----:B------:R-:W-:Y:S02]  /*7870*/  HADD2.F32 R2, -RZ, R67.H1_H1 ;  /* 0x30000043ff027230 */ /* 0x000fe40000004100 */
[----:B------:R-:W-:Y:S01]  /*7880*/  FFMA R14, R49, R0, R14 ;  /* 0x00000000310e7223 */ /* 0x000fe2000000000e */
[C---:B------:R-:W-:Y:S01]  /*7890*/  FMUL R19, R47.reuse, R19 ;  /* 0x000000132f137220 */ /* 0x040fe20000400000 */
[--C-:B------:R-:W-:Y:S02]  /*78a0*/  HADD2.F32 R0, -RZ, R72.reuse.H0_H0 ;  /* 0x20000048ff007230 */ /* 0x100fe40000004100 */
[----:B------:R-:W-:Y:S01]  /*78b0*/  FMUL R17, R47, R21 ;  /* 0x000000152f117220 */ /* 0x000fe20000400000 */
[--C-:B------:R-:W-:Y:S02]  /*78c0*/  HADD2.F32 R3, -RZ, R73.reuse.H0_H0 ;  /* 0x20000049ff037230 */ /* 0x100fe40000004100 */
[C---:B------:R-:W-:Y:S01]  /*78d0*/  FFMA R19, R49.reuse, R2, R19 ;  /* 0x0000000231137223 */ /* 0x040fe20000000013 */
[----:B------:R-:W-:Y:S02]  /*78e0*/  HADD2.F32 R2, -RZ, R72.H1_H1 ;  /* 0x30000048ff027230 */ /* 0x000fe40000004100 */
        /* <DEDUP_REMOVED lines=9> */
[----:B------:R-:W-:Y:S01]  /*7980*/  FMUL R21, R47, R25 ;  /* 0x000000192f157220 */ /* 0x000fe20000400000 */
[----:B------:R-:W-:Y:S01]  /*7990*/  F2FP.RELU.F16.F32.PACK_AB R55, R11, R6 ;  /* 0x000000060b37723e */ /* 0x000fe200000008ff */
[--C-:B------:R-:W-:Y:S02]  /*79a0*/  HADD2.F32 R3, -RZ, R75.reuse.H0_H0 ;  /* 0x2000004bff037230 */ /* 0x100fe40000004100 */
[----:B------:R-:W-:Y:S01]  /*79b0*/  FMUL R22, R47, R26 ;  /* 0x0000001a2f167220 */ /* 0x000fe20000400000 */
[C---:B------:R-:W-:Y:S01]  /*79c0*/  FFMA R20, R49.reuse, R2, R20 ;  /* 0x0000000231147223 */ /* 0x040fe20000000014 */
[C---:B------:R-:W-:Y:S01]  /*79d0*/  FFMA R21, R49.reuse, R0, R21 ;  /* 0x0000000031157223 */ /* 0x040fe20000000015 */
[----:B------:R1:W-:Y:S01]  /*79e0*/  STS.128 [R108+0x2000], R52 ;  /* 0x002000346c007388 */ /* 0x0003e20000000c00 */
[----:B------:R-:W-:Y:S02]  /*79f0*/  HADD2.F32 R0, -RZ, R75.H1_H1 ;  /* 0x3000004bff007230 */ /* 0x000fe40000004100 */
[----:B------:R-:W-:Y:S01]  /*7a00*/  FFMA R22, R49, R3, R22 ;  /* 0x0000000331167223 */ /* 0x000fe20000000016 */
[----:B------:R-:W-:Y:S01]  /*7a10*/  FMUL R27, R47, R27 ;  /* 0x0000001b2f1b7220 */ /* 0x000fe20000400000 */
[--C-:B------:R-:W-:Y:S01]  /*7a20*/  HADD2.F32 R2, -RZ, R80.reuse.H0_H0 ;  /* 0x20000050ff027230 */ /* 0x100fe20000004100 */
[----:B------:R-:W-:Y:S01]  /*7a30*/  F2FP.RELU.F16.F32.PACK_AB R8, R9, R8 ;  /* 0x000000080908723e */ /* 0x000fe200000008ff */
[----:B------:R-:W-:Y:S01]  /*7a40*/  HADD2.F32 R3, -RZ, R80.H1_H1 ;  /* 0x30000050ff037230 */ /* 0x000fe20000004100 */
[----:B------:R-:W-:Y:S01]  /*7a50*/  F2FP.RELU.F16.F32.PACK_AB R9, R15, R10 ;  /* 0x0000000a0f09723e */ /* 0x000fe200000008ff */
[----:B------:R-:W-:Y:S01]  /*7a60*/  FMUL R25, R47, R29 ;  /* 0x0000001d2f197220 */ /* 0x000fe20000400000 */
[--C-:B------:R-:W-:Y:S01]  /*7a70*/  HADD2.F32 R4, -RZ, R81.reuse.H0_H0 ;  /* 0x20000051ff047230 */ /* 0x100fe20000004100 */
[----:B------:R-:W-:Y:S01]  /*7a80*/  F2FP.RELU.F16.F32.PACK_AB R10, R13, R12 ;  /* 0x0000000c0d0a723e */ /* 0x000fe200000008ff */
[----:B------:R-:W-:Y:S01]  /*7a90*/  FMUL R26, R47, R30 ;  /* 0x0000001e2f1a7220 */ /* 0x000fe20000400000 */
[----:B------:R-:W-:Y:S01]  /*7aa0*/  F2FP.RELU.F16.F32.PACK_AB R11, R19, R14 ;  /* 0x0000000e130b723e */ /* 0x000fe200000008ff */
[C---:B------:R-:W-:Y:S01]  /*7ab0*/  FFMA R27, R49.reuse, R0, R27 ;  /* 0x00000000311b7223 */ /* 0x040fe2000000001b */
[C---:B------:R-:W-:Y:S01]  /*7ac0*/  FFMA R24, R49.reuse, R2, R24 ;  /* 0x0000000231187223 */ /* 0x040fe20000000018 */
[----:B------:R-:W-:Y:S02]  /*7ad0*/  HADD2.F32 R0, -RZ, R81.H1_H1 ;  /* 0x30000051ff007230 */ /* 0x000fe40000004100 */
[----:B------:R-:W-:Y:S01]  /*7ae0*/  FFMA R25, R49, R3, R25 ;  /* 0x0000000331197223 */ /* 0x000fe20000000019 */
[----:B------:R1:W-:Y:S01]  /*7af0*/  STS.128 [R107+0x2010], R8 ;  /* 0x002010086b007388 */ /* 0x0003e20000000c00 */
[----:B------:R-:W-:Y:S01]  /*7b00*/  FMUL R31, R47, R31 ;  /* 0x0000001f2f1f7220 */ /* 0x000fe20000400000 */
[--C-:B------:R-:W-:Y:S02]  /*7b10*/  HADD2.F32 R2, -RZ, R82.reuse.H0_H0 ;  /* 0x20000052ff027230 */ /* 0x100fe40000004100 */
[----:B------:R-:W-:Y:S01]  /*7b20*/  FFMA R26, R49, R4, R26 ;  /* 0x00000004311a7223 */ /* 0x000fe2000000001a */
[----:B------:R-:W-:Y:S02]  /*7b30*/  HADD2.F32 R3, -RZ, R82.H1_H1 ;  /* 0x30000052ff037230 */ /* 0x000fe40000004100 */
[----:B------:R-:W-:Y:S01]  /*7b40*/  FMUL R29, R47, R33 ;  /* 0x000000212f1d7220 */ /* 0x000fe20000400000 */
[--C-:B------:R-:W-:Y:S01]  /*7b50*/  HADD2.F32 R4, -RZ, R83.reuse.H0_H0 ;  /* 0x20000053ff047230 */ /* 0x100fe20000004100 */
[----:B------:R-:W-:Y:S01]  /*7b60*/  F2FP.RELU.F16.F32.PACK_AB R16, R17, R16 ;  /* 0x000000101110723e */ /* 0x000fe200000008ff */
[----:B------:R-:W-:Y:S01]  /*7b70*/  FMUL R30, R47, R34 ;  /* 0x000000222f1e7220 */ /* 0x000fe20000400000 */
        /* <DEDUP_REMOVED lines=14> */
[----:B------:R-:W-:Y:S02]  /*7c60*/  F2FP.RELU.F16.F32.PACK_AB R27, R35, R30 ;  /* 0x0000001e231b723e */ /* 0x000fe400000008ff */
[----:B------:R-:W-:Y:S02]  /*7c70*/  LEA R0, R60, UR44, 0x3 ;  /* 0x0000002c3c007c11 */ /* 0x000fe4000f8e18ff */
[----:B------:R-:W-:Y:S01]  /*7c80*/  @!P6 SHF.L.U32 R2, R105, 0x1f, RZ ;  /* 0x0000001f6902e819 */ /* 0x000fe200000006ff */
        /* <DEDUP_REMOVED lines=9> */
[----:B------:R-:W-:Y:S02]  /*7d20*/  UIADD3 UR12, UP0, UPT, UR50, 0x680, URZ ;  /* 0x00000680320c7890 */ /* 0x000fe4000ff1e0ff */
[----:B------:R-:W-:Y:S02]  /*7d30*/  UIADD3 UR9, UPT, UPT, UR41, 0x20, URZ ;  /* 0x0000002029097890 */ /* 0x000fe4000fffe0ff */
[----:B------:R-:W-:Y:S02]  /*7d40*/  UIADD3 UR8, UPT, UPT, UR44, 0x2200, URZ ;  /* 0x000022002c087890 */ /* 0x000fe4000fffe0ff */
[----:B------:R-:W-:Y:S01]  /*7d50*/  UIADD3.X UR13, UPT, UPT, URZ, UR51, URZ, UP0, !UPT ;  /* 0x00000033ff0d7290 */ /* 0x000fe200087fe4ff */
[----:B------:R-:W-:Y:S01]  /*7d60*/  UMOV UR10, UR42 ;  /* 0x0000002a000a7c82 */ /* 0x000fe20008000000 */
[----:B------:R-:W-:Y:S01]  /*7d70*/  UMOV UR11, UR36 ;  /* 0x00000024000b7c82 */ /* 0x000fe20008000000 */
[----:B------:R-:W-:Y:S02]  /*7d80*/  UIADD3 UR5, UPT, UPT, UR41, 0xa0, URZ ;  /* 0x000000a029057890 */ /* 0x000fe4000fffe0ff */
[----:B------:R-:W-:Y:S01]  /*7d90*/  UIADD3 UR4, UPT, UPT, UR44, 0x3200, URZ ;  /* 0x000032002c047890 */ /* 0x000fe2000fffe0ff */
[----:B------:R-:W-:Y:S03]  /*7da0*/  UMOV UR6, UR42 ;  /* 0x0000002a00067c82 */ /* 0x000fe60008000000 */
[----:B------:R2:W-:Y:S01]  /*7db0*/  UTMASTG.3D [UR8], [UR12] ;  /* 0x000000080c0073b5 */ /* 0x0005e20008010000 */
[----:B------:R-:W-:Y:S04]  /*7dc0*/  UMOV UR7, UR36 ;  /* 0x0000002400077c82 */ /* 0x000fe80008000000 */
[----:B------:R2:W-:Y:S01]  /*7dd0*/  UTMASTG.3D [UR4], [UR12] ;  /* 0x000000040c0073b5 */ /* 0x0005e20008010000 */
[----:B------:R0:W-:Y:S01]  /*7de0*/  UTMACMDFLUSH ;  /* 0x00000000000079b7 */ /* 0x0001e20000000000 */
[----:B--2---:R-:W-:Y:S04]  /*7df0*/  DEPBAR.LE SB0, 0x1 ;  /* 0x000080400000791a */ /* 0x004fe80000000000 */
.L_x_131:
[----:B------:R-:W-:Y:S05]  /*7e00*/  BSYNC.RECONVERGENT B0 ;  /* 0x0000000000007941 */ /* 0x000fea0003800200 */
.L_x_130:
[----:B------:R-:W-:Y:S01]  /*7e10*/  BAR.SYNC.DEFER_BLOCKING 0x1, 0x80 ;  /* 0x0042000000007b1d */ /* 0x000fe20000010000 */
[----:B------:R-:W-:Y:S04]  /*7e20*/  UIADD3 UR40, UPT, UPT, UR49, 0x1, URZ ;  /* 0x0000000131287890 */ /* 0x000fe8000fffe0ff */
[----:B------:R-:W-:Y:S04]  /*7e30*/  UISETP.NE.AND UP0, UPT, UR40, 0x4, UPT ;  /* 0x000000042800788c */ /* 0x000fe8000bf05270 */
[----:B------:R-:W-:Y:S01]  /*7e40*/  USEL UR40, UR40, URZ, UP0 ;  /* 0x000000ff28287287 */ /* 0x000fe20008000000 */
[----:B------:R2:W-:Y:S01]  /*7e50*/  @!P6 SYNCS.ARRIVE.TRANS64.RED.A1T0 RZ, [R63+URZ], RZ ;  /* 0x000000ff3fffe9a7 */ /* 0x0005e200081004ff */
[----:B------:R-:W-:Y:S01]  /*7e60*/  BSSY B1, `(.L_x_132) ;  /* 0x0000017000017945 */ /* 0x000fe20003800000 */
[----:B------:R-:W3:Y:S02]  /*7e70*/  @!P6 SYNCS.PHASECHK.TRANS64.TRYWAIT P0, [R0+URZ+0x80], R2 ;  /* 0x000080020000e5a7 */ /* 0x000ee400080011ff */
[----:B---3--:R-:W-:Y:S01]  /*7e80*/  @!P6 SEL R61, RZ, 0x1, !P0 ;  /* 0x00000001ff3de807 */ /* 0x008fe20004000000 */
[----:B--2---:R-:W-:Y:S06]  /*7e90*/  @P6 BRA `(.L_x_133) ;  /* 0x00000000004c6947 */ /* 0x004fec0003800000 */
        /* <DEDUP_REMOVED lines=9> */
[----:B------:R-:W-:Y:S04]  /*7f30*/  SHF.L.U32 R6, R105, 0x1f, RZ ;  /* 0x0000001f69067819 */ /* 0x000fe800000006ff */
[----:B------:R-:W2:Y:S02]  /*7f40*/  SYNCS.PHASECHK.TRANS64.TRYWAIT P0, [R0+URZ+0x80], R6 ;  /* 0x00008006000075a7 */ /* 0x000ea400080011ff */
[----:B--2---:R-:W-:Y:S05]  /*7f50*/  @!P0 BRA `(.L_x_136) ;  /* 0x0000002800388947 */ /* 0x004fea0003800000 */
.L_x_135:
[----:B------:R-:W-:Y:S05]  /*7f60*/  BSYNC B0 ;  /* 0x0000000000007941 */ /* 0x000fea0003800000 */
.L_x_134:
[----:B------:R-:W-:Y:S02]  /*7f70*/  ISETP.NE.AND P0, PT, R62, RZ, PT ;  /* 0x000000ff3e00720c */ /* 0x000fe40003f05270 */
[----:B------:R-:W-:Y:S11]  /*7f80*/  IADD3 R60, PT, PT, R60, 0x1, RZ ;  /* 0x000000013c3c7810 */ /* 0x000ff60007ffe0ff */
[----:B------:R3:W1:Y:S04]  /*7f90*/  @P0 LDS.128 R56, [R5] ;  /* 0x0000000005380984 */ /* 0x0006680000000c00 */
[----:B------:R3:W1:Y:S04]  /*7fa0*/  @P0 LDS.128 R64, [R4+0x10] ;  /* 0x0000100004400984 */ /* 0x0006680000000c00 */
[----:B------:R3:W1:Y:S04]  /*7fb0*/  @P0 LDS.128 R72, [R3+0x20] ;  /* 0x0000200003480984 */ /* 0x0006680000000c00 */
[----:B------:R3:W1:Y:S02]  /*7fc0*/  @P0 LDS.128 R80, [R2+0x30] ;  /* 0x0000300002500984 */ /* 0x0006640000000c00 */
.L_x_133:
[----:B------:R-:W-:Y:S05]  /*7fd0*/  BSYNC B1 ;  /* 0x0000000000017941 */ /* 0x000fea0003800000 */
.L_x_132:
        /* <DEDUP_REMOVED lines=21> */
.L_x_137:
        /* <DEDUP_REMOVED lines=151> */
.L_x_139:
[----:B------:R-:W-:Y:S05]  /*8aa0*/  BSYNC.RECONVERGENT B0 ;  /* 0x0000000000007941 */ /* 0x000fea0003800200 */
.L_x_138:
        /* <DEDUP_REMOVED lines=21> */
.L_x_143:
[----:B------:R-:W-:Y:S05]  /*8c00*/  BSYNC B0 ;  /* 0x0000000000007941 */ /* 0x000fea0003800000 */
.L_x_142:
[----:B------:R-:W-:Y:S11]  /*8c10*/  ISETP.NE.AND P0, PT, R62, RZ, PT ;  /* 0x000000ff3e00720c */ /* 0x000ff60003f05270 */
[----:B------:R-:W-:Y:S02]  /*8c20*/  @!UPT UIADD3 URZ, UPT, UPT, URZ, URZ, URZ ;  /* 0x000000fffffff290 */ /* 0x000fe4000fffe0ff */
[----:B------:R3:W1:Y:S04]  /*8c30*/  @P0 LDS.128 R56, [R4] ;  /* 0x0000000004380984 */ /* 0x0006680000000c00 */
[----:B------:R3:W1:Y:S04]  /*8c40*/  @P0 LDS.128 R64, [R3+0x10] ;  /* 0x0000100003400984 */ /* 0x0006680000000c00 */
[----:B------:R3:W1:Y:S04]  /*8c50*/  @P0 LDS.128 R72, [R2+0x20] ;  /* 0x0000200002480984 */ /* 0x0006680000000c00 */
[----:B------:R3:W1:Y:S02]  /*8c60*/  @P0 LDS.128 R80, [R60+0x30] ;  /* 0x000030003c500984 */ /* 0x0006640000000c00 */
.L_x_141:
[----:B------:R-:W-:Y:S05]  /*8c70*/  BSYNC B1 ;  /* 0x0000000000017941 */ /* 0x000fea0003800000 */
.L_x_140:
        /* <DEDUP_REMOVED lines=21> */
.L_x_145:
[----:B------:R-:W-:Y:S01]  /*8dd0*/  ISETP.NE.AND P0, PT, R110, RZ, PT ;  /* 0x000000ff6e00720c */ /* 0x000fe20003f05270 */
[----:B------:R-:W-:Y:S05]  /*8de0*/  WARPSYNC.ALL ;  /* 0x0000000000007948 */ /* 0x000fea0003800000 */
[----:B------:R-:W-:Y:S01]  /*8df0*/  R2UR UR4, R48 ;  /* 0x00000000300472ca */ /* 0x000fe200000e0000 */
[--C-:B-1----:R-:W-:Y:S01]  /*8e00*/  HADD2.F32 R48, -RZ, R56.reuse.H0_H0 ;  /* 0x20000038ff307230 */ /* 0x102fe20000004100 */
[----:B------:R-:W-:Y:S01]  /*8e10*/  IADD3 R116, PT, PT, R116, 0x110, RZ ;  /* 0x0000011074747810 */ /* 0x000fe20007ffe0ff */
[----:B------:R-:W-:Y:S01]  /*8e20*/  HADD2.F32 R50, -RZ, R56.H1_H1 ;  /* 0x30000038ff327230 */ /* 0x000fe20000004100 */
[----:B------:R-:W-:Y:S01]  /*8e30*/  BSSY.RECONVERGENT B0, `(.L_x_146) ;  /* 0x000008d000007945 */ /* 0x000fe20003800200 */
[--C-:B------:R-:W-:Y:S01]  /*8e40*/  HADD2.F32 R51, -RZ, R57.reuse.H0_H0 ;  /* 0x20000039ff337230 */ /* 0x100fe20000004100 */
[----:B------:R-:W-:Y:S01]  /*8e50*/  LOP3.LUT R116, R116, 0xfefffff8, RZ, 0xc0, !PT ;  /* 0xfefffff874747812 */ /* 0x000fe200078ec0ff */
[----:B------:R-:W-:Y:S02]  /*8e60*/  HADD2.F32 R52, -RZ, R57.H1_H1 ;  /* 0x30000039ff347230 */ /* 0x000fe40000004100 */
[--C-:B------:R-:W-:Y:S02]  /*8e70*/  HADD2.F32 R53, -RZ, R58.reuse.H0_H0 ;  /* 0x2000003aff357230 */ /* 0x100fe40000004100 */
[----:B------:R-:W-:Y:S02]  /*8e80*/  HADD2.F32 R54, -RZ, R58.H1_H1 ;  /* 0x3000003aff367230 */ /* 0x000fe40000004100 */
[----:B---3--:R-:W1:Y:S01]  /*8e90*/  LDTM.x32 R4, tmem[UR4+0x60] ;  /* 0x00006004000479ee */ /* 0x008e6200082c0000 */
[----:B------:R-:W-:Y:S01]  /*8ea0*/  NOP ;  /* 0x0000000000007918 */ /* 0x000fe20000000000 */
[----:B-1----:R1:W-:Y:S01]  /*8eb0*/  SYNCS.ARRIVE.TRANS64.RED.A1T0 RZ, [R116+URZ], RZ ;  /* 0x000000ff74ff79a7 */ /* 0x0023e200081004ff */
[--C-:B------:R-:W-:Y:S02]  /*8ec0*/  HADD2.F32 R55, -RZ, R59.reuse.H0_H0 ;  /* 0x2000003bff377230 */ /* 0x100fe40000004100 */
[----:B------:R-:W-:Y:S02]  /*8ed0*/  HADD2.F32 R56, -RZ, R59.H1_H1 ;  /* 0x3000003bff387230 */ /* 0x000fe40000004100 */
        /* <DEDUP_REMOVED lines=9> */
[C---:B------:R-:W-:Y:S01]  /*8f70*/  FMUL R4, R47.reuse, R4 ;  /* 0x000000042f047220 */ /* 0x040fe20000400000 */
[C---:B------:R-:W-:Y:S01]  /*8f80*/  FMUL R5, R47.reuse, R5 ;  /* 0x000000052f057220 */ /* 0x040fe20000400000 */
[C---:B------:R-:W-:Y:S01]  /*8f90*/  FMUL R6, R47.reuse, R6 ;  /* 0x000000062f067220 */ /* 0x040fe20000400000 */
[----:B------:R-:W-:Y:S01]  /*8fa0*/  FMUL R7, R47, R7 ;  /* 0x000000072f077220 */ /* 0x000fe20000400000 */
[C---:B------:R-:W-:Y:S01]  /*8fb0*/  FFMA R4, R49.reuse, R48, R4 ;  /* 0x0000003031047223 */ /* 0x040fe20000000004 */
[C---:B------:R-:W-:Y:S01]  /*8fc0*/  FFMA R5, R49.reuse, R50, R5 ;  /* 0x0000003231057223 */ /* 0x040fe20000000005 */
[C---:B------:R-:W-:Y:S01]  /*8fd0*/  FFMA R6, R49.reuse, R51, R6 ;  /* 0x0000003331067223 */ /* 0x040fe20000000006 */
[----:B------:R-:W-:Y:S01]  /*8fe0*/  FFMA R7, R49, R52, R7 ;  /* 0x0000003431077223 */ /* 0x000fe20000000007 */
[C---:B------:R-:W-:Y:S01]  /*8ff0*/  FMUL R8, R47.reuse, R8 ;  /* 0x000000082f087220 */ /* 0x040fe20000400000 */
[----:B------:R-:W-:Y:S01]  /*9000*/  FMUL R9, R47, R9 ;  /* 0x000000092f097220 */ /* 0x000fe20000400000 */
[----:B------:R-:W-:Y:S01]  /*9010*/  F2FP.RELU.F16.F32.PACK_AB R4, R5, R4 ;  /* 0x000000040504723e */ /* 0x000fe200000008ff */
[----:B------:R-:W-:Y:S01]  /*9020*/  FMUL R10, R47, R10 ;  /* 0x0000000a2f0a7220 */ /* 0x000fe20000400000 */
[----:B------:R-:W-:Y:S01]  /*9030*/  F2FP.RELU.F16.F32.PACK_AB R5, R7, R6 ;  /* 0x000000060705723e */ /* 0x000fe200000008ff */
[C---:B------:R-:W-:Y:S01]  /*9040*/  FFMA R8, R49.reuse, R53, R8 ;  /* 0x0000003531087223 */ /* 0x040fe20000000008 */
[C---:B------:R-:W-:Y:S01]  /*9050*/  FFMA R9, R49.reuse, R54, R9 ;  /* 0x0000003631097223 */ /* 0x040fe20000000009 */
[----:B------:R-:W-:Y:S01]  /*9060*/  FFMA R10, R49, R55, R10 ;  /* 0x00000037310a7223 */ /* 0x000fe2000000000a */
[C---:B------:R-:W-:Y:S01]  /*9070*/  FMUL R11, R47.reuse, R11 ;  /* 0x0000000b2f0b7220 */ /* 0x040fe20000400000 */
[C---:B------:R-:W-:Y:S01]  /*9080*/  FMUL R0, R47.reuse, R12 ;  /* 0x0000000c2f007220 */ /* 0x040fe20000400000 */
[----:B------:R-:W-:Y:S01]  /*9090*/  FMUL R2, R47, R13 ;  /* 0x0000000d2f027220 */ /* 0x000fe20000400000 */
[----:B------:R-:W-:Y:S01]  /*90a0*/  F2FP.RELU.F16.F32.PACK_AB R6, R9, R8 ;  /* 0x000000080906723e */ /* 0x000fe200000008ff */
[C---:B------:R-:W-:Y:S01]  /*90b0*/  FFMA R11, R49.reuse, R56, R11 ;  /* 0x00000038310b7223 */ /* 0x040fe2000000000b */
[C---:B------:R-:W-:Y:S01]  /*90c0*/  FFMA R0, R49.reuse, R57, R0 ;  /* 0x0000003931007223 */ /* 0x040fe20000000000 */
[----:B------:R-:W-:Y:S01]  /*90d0*/  FFMA R2, R49, R58, R2 ;  /* 0x0000003a31027223 */ /* 0x000fe20000000002 */
[C---:B------:R-:W-:Y:S01]  /*90e0*/  FMUL R3, R47.reuse, R14 ;  /* 0x0000000e2f037220 */ /* 0x040fe20000400000 */
[C---:B------:R-:W-:Y:S01]  /*90f0*/  FMUL R15, R47.reuse, R15 ;  /* 0x0000000f2f0f7220 */ /* 0x040fe20000400000 */
[C---:B------:R-:W-:Y:S01]  /*9100*/  FMUL R12, R47.reuse, R16 ;  /* 0x000000102f0c7220 */ /* 0x040fe20000400000 */
[----:B------:R-:W-:Y:S01]  /*9110*/  FMUL R13, R47, R17 ;  /* 0x000000112f0d7220 */ /* 0x000fe20000400000 */
[----:B------:R-:W-:Y:S01]  /*9120*/  FFMA R3, R49, R59, R3 ;  /* 0x0000003b31037223 */ /* 0x000fe20000000003 */
[----:B------:R-:W-:Y:S01]  /*9130*/  FMUL R14, R47, R18 ;  /* 0x000000122f0e7220 */ /* 0x000fe20000400000 */
[----:B------:R-:W-:Y:S01]  /*9140*/  FFMA R15, R49, R60, R15 ;  /* 0x0000003c310f7223 */ /* 0x000fe2000000000f */
[----:B------:R-:W-:Y:S01]  /*9150*/  FMUL R19, R47, R19 ;  /* 0x000000132f137220 */ /* 0x000fe20000400000 */
[----:B------:R-:W-:Y:S01]  /*9160*/  F2FP.RELU.F16.F32.PACK_AB R7, R11, R10 ;  /* 0x0000000a0b07723e */ /* 0x000fe200000008ff */
[----:B------:R-:W-:Y:S01]  /*9170*/  FFMA R12, R49, R61, R12 ;  /* 0x0000003d310c7223 */ /* 0x000fe2000000000c */
[----:B------:R-:W-:Y:S02]  /*9180*/  HADD2.F32 R66, -RZ, R72.H1_H1 ;  /* 0x30000048ff427230 */ /* 0x000fe40000004100 */
[----:B------:R-:W-:Y:S01]  /*9190*/  FMUL R16, R47, R20 ;  /* 0x000000142f107220 */ /* 0x000fe20000400000 */
[----:B------:R-:W-:Y:S01]  /*91a0*/  FFMA R13, R49, R62, R13 ;  /* 0x0000003e310d7223 */ /* 0x000fe2000000000d */
[----:B------:R1:W-:Y:S01]  /*91b0*/  STS.128 [R108+0x6000], R4 ;  /* 0x006000046c007388 */ /* 0x0003e20000000c00 */
[--C-:B------:R-:W-:Y:S02]  /*91c0*/  HADD2.F32 R67, -RZ, R73.reuse.H0_H0 ;  /* 0x20000049ff437230 */ /* 0x100fe40000004100 */
[----:B------:R-:W-:Y:S01]  /*91d0*/  FMUL R17, R47, R21 ;  /* 0x000000152f117220 */ /* 0x000fe20000400000 */
[----:B------:R-:W-:Y:S01]  /*91e0*/  FFMA R14, R49, R63, R14 ;  /* 0x0000003f310e7223 */ /* 0x000fe2000000000e */
[----:B------:R-:W-:Y:S02]  /*91f0*/  HADD2.F32 R68, -RZ, R73.H1_H1 ;  /* 0x30000049ff447230 */ /* 0x000fe40000004100 */
[----:B------:R-:W-:Y:S01]  /*9200*/  FMUL R18, R47, R22 ;  /* 0x000000162f127220 */ /* 0x000fe20000400000 */
[----:B------:R-:W-:Y:S01]  /*9210*/  FFMA R19, R49, R64, R19 ;  /* 0x0000004031137223 */ /* 0x000fe20000000013 */
        /* <DEDUP_REMOVED lines=14> */
[----:B------:R-:W-:Y:S01]  /*9300*/  F2FP.RELU.F16.F32.PACK_AB R8, R2, R0 ;  /* 0x000000000208723e */ /* 0x000fe200000008ff */
[----:B------:R-:W-:Y:S01]  /*9310*/  FFMA R20, R49, R69, R20 ;  /* 0x0000004531147223 */ /* 0x000fe20000000014 */
[----:B------:R-:W-:Y:S01]  /*9320*/  F2FP.RELU.F16.F32.PACK_AB R9, R15, R3 ;  /* 0x000000030f09723e */ /* 0x000fe200000008ff */
[----:B------:R-:W-:Y:S01]  /*9330*/  HADD2.F32 R74, -RZ, R80.H1_H1 ;  /* 0x30000050ff4a7230 */ /* 0x000fe20000004100 */
[----:B------:R-:W-:Y:S01]  /*9340*/  F2FP.RELU.F16.F32.PACK_AB R10, R13, R12 ;  /* 0x0000000c0d0a723e */ /* 0x000fe200000008ff */
[----:B------:R-:W-:Y:S01]  /*9350*/  FMUL R24, R47, R28 ;  /* 0x0000001c2f187220 */ /* 0x000fe20000400000 */
[----:B------:R-:W-:Y:S01]  /*9360*/  F2FP.RELU.F16.F32.PACK_AB R11, R19, R14 ;  /* 0x0000000e130b723e */ /* 0x000fe200000008ff */
[----:B------:R-:W-:Y:S01]  /*9370*/  FFMA R21, R49, R70, R21 ;  /* 0x0000004631157223 */ /* 0x000fe20000000015 */
[--C-:B------:R-:W-:Y:S02]  /*9380*/  HADD2.F32 R75, -RZ, R81.reuse.H0_H0 ;  /* 0x20000051ff4b7230 */ /* 0x100fe40000004100 */
[----:B------:R-:W-:Y:S01]  /*9390*/  FMUL R25, R47, R29 ;  /* 0x0000001d2f197220 */ /* 0x000fe20000400000 */
[----:B------:R-:W-:Y:S01]  /*93a0*/  FFMA R22, R49, R71, R22 ;  /* 0x0000004731167223 */ /* 0x000fe20000000016 */
[----:B------:R1:W-:Y:S01]  /*93b0*/  STS.128 [R107+0x6010], R8 ;  /* 0x006010086b007388 */ /* 0x0003e20000000c00 */
        /* <DEDUP_REMOVED lines=13> */
[----:B------:R-:W-:Y:S02]  /*9490*/  HADD2.F32 R80, -RZ, R83.H1_H1 ;  /* 0x30000053ff507230 */ /* 0x000fe40000004100 */
[----:B------:R-:W-:Y:S01]  /*94a0*/  FMUL R30, R47, R34 ;  /* 0x000000222f1e7220 */ /* 0x000fe20000400000 */
        /* <DEDUP_REMOVED lines=37> */
.L_x_147:
[----:B------:R-:W-:Y:S05]  /*9700*/  BSYNC.RECONVERGENT B0 ;  /* 0x0000000000007941 */ /* 0x000fea0003800200 */
.L_x_146:
[----:B------:R-:W-:Y:S01]  /*9710*/  BAR.SYNC.DEFER_BLOCKING 0x1, 0x80 ;  /* 0x0042000000007b1d */ /* 0x000fe20000010000 */
[----:B------:R-:W-:Y:S01]  /*9720*/  UISETP.NE.AND UP0, UPT, UR45, -0x4, UPT ;  /* 0xfffffffc2d00788c */ /* 0x000fe2000bf05270 */
[----:B------:R-:W-:Y:S08]  /*9730*/  IADD3 R45, PT, PT, R45, 0x1, RZ ;  /* 0x000000012d2d7810 */ /* 0x000ff00007ffe0ff */
[----:B------:R-:W-:Y:S05]  /*9740*/  BRA.U !UP0, `(.L_x_148) ;  /* 0x0000000108287547 */ /* 0x000fea000b800000 */
[----:B------:R-:W-:Y:S01]  /*9750*/  ISETP.NE.AND P0, PT, R115, RZ, PT ;  /* 0x000000ff7300720c */ /* 0x000fe20003f05270 */
[----:B------:R-:W-:Y:S01]  /*9760*/  IMAD.U32 R2, RZ, RZ, UR49 ;  /* 0x00000031ff027e24 */ /* 0x000fe2000f8e00ff */
[----:B------:R-:W-:Y:S01]  /*9770*/  UIADD3 UR49, UPT, UPT, UR49, 0x1, URZ ;  /* 0x0000000131317890 */ /* 0x000fe2000fffe0ff */
[----:B------:R-:W-:Y:S03]  /*9780*/  IMAD.U32 R0, RZ, RZ, UR37 ;  /* 0x00000025ff007e24 */ /* 0x000fe6000f8e00ff */
[----:B------:R-:W-:Y:S04]  /*9790*/  UISETP.NE.AND UP0, UPT, UR49, 0x4, UPT ;  /* 0x000000043100788c */ /* 0x000fe8000bf05270 */
[----:B------:R-:W-:Y:S03]  /*97a0*/  USEL UR49, UR49, URZ, UP0 ;  /* 0x000000ff31317287 */ /* 0x000fe60008000000 */
[----:B------:R-:W-:Y:S05]  /*97b0*/  @!P0 LEA R2, R2, UR44, 0x3 ;  /* 0x0000002c02028c11 */ /* 0x000fea000f8e18ff */
[----:B------:R-:W-:Y:S05]  /*97c0*/  @!P0 VIADD R2, R2, 0xa0 ;  /* 0x000000a002028836 */ /* 0x000fea0000000000 */
[----:B------:R-:W-:Y:S04]  /*97d0*/  @!P0 PRMT R0, R0, 0x654, R2 ;  /* 0x0000065400008816 */ /* 0x000fe80000000002 */
[----:B------:R2:W-:Y:S03]  /*97e0*/  @!P0 SYNCS.ARRIVE.TRANS64.RED.A1T0 RZ, [R0+URZ], RZ ;  /* 0x000000ff00ff89a7 */ /* 0x0005e600081004ff */
.L_x_148:
[----:B------:R-:W-:Y:S01]  /*97f0*/  ISETP.NE.AND P2, PT, R111, RZ, PT ;  /* 0x000000ff6f00720c */ /* 0x000fe20003f45270 */
[----:B------:R-:W-:Y:S01]  /*9800*/  UIADD3 UR45, UPT, UPT, UR45, 0x4, URZ ;  /* 0x000000042d2d7890 */ /* 0x000fe2000fffe0ff */
[----:B------:R-:W-:Y:S01]  /*9810*/  ISETP.NE.AND P0, PT, R113, 0x2, PT ;  /* 0x000000027100780c */ /* 0x000fe20003f05270 */
[----:B------:R-:W-:Y:S01]  /*9820*/  IMAD.IADD R15, R43, 0x1, R94 ;  /* 0x000000012b0f7824 */ /* 0x000fe200078e025e */
[----:B------:R-:W-:Y:S01]  /*9830*/  ISETP.NE.AND P1, PT, R45, 0x4, PT ;  /* 0x000000042d00780c */ /* 0x000fe20003f25270 */
[----:B------:R-:W-:Y:S01]  /*9840*/  IMAD.IADD R14, R44, 0x1, R95 ;  /* 0x000000012c0e7824 */ /* 0x000fe200078e025f */
[----:B------:R-:W-:Y:S02]  /*9850*/  SEL R2, RZ, 0x1, P0 ;  /* 0x00000001ff027807 */ /* 0x000fe40000000000 */
[----:B--2---:R-:W-:Y:S02]  /*9860*/  SEL R0, RZ, 0x1, P1 ;  /* 0x00000001ff007807 */ /* 0x004fe40000800000 */
[----:B------:R-:W-:Y:S02]  /*9870*/  LOP3.LUT R103, R103, R2, RZ, 0x3c, !PT ;  /* 0x0000000267677212 */ /* 0x000fe400078e3cff */
[----:B------:R-:W-:Y:S02]  /*9880*/  LOP3.LUT R104, R104, R0, RZ, 0x3c, !PT ;  /* 0x0000000068687212 */ /* 0x000fe400078e3cff */
[----:B------:R-:W-:Y:S02]  /*9890*/  @P2 R2UR UR36, R102 ;  /* 0x00000000662422ca */ /* 0x000fe400000e0000 */
[----:B------:R-:W-:Y:S02]  /*98a0*/  SEL R113, R113, RZ, P0 ;  /* 0x000000ff71717207 */ /* 0x000fe40000000000 */
[----:B------:R-:W-:Y:S01]  /*98b0*/  SEL R45, R45, RZ, P1 ;  /* 0x000000ff2d2d7207 */ /* 0x000fe20000800000 */
[----:B------:R-:W-:Y:S10]  /*98c0*/  @P2 BRA `(.L_x_149) ;  /* 0xffffffbc00f42947 */ /* 0x000ff4000383ffff */
[----:B------:R-:W-:-:S09]  /*98d0*/  UISETP.NE.AND UP0, UPT, UR48, URZ, UPT ;  /* 0x000000ff3000728c */ /* 0x000fd2000bf05270 */
[----:B------:R-:W-:Y:S05]  /*98e0*/  BRA.U !UP0, `(.L_x_150) ;  /* 0x0000000108487547 */ /* 0x000fea000b800000 */
[----:B------:R-:W2:Y:S02]  /*98f0*/  LDCU.64 UR4, c[0x0][0x890] ;  /* 0x00011200ff0477ac */ /* 0x000ea40008000a00 */
[----:B--2---:R-:W-:-:S04]  /*9900*/  UISETP.NE.U32.AND UP0, UPT, UR4, URZ, UPT ;  /* 0x000000ff0400728c */ /* 0x004fc8000bf05070 */
[----:B------:R-:W-:-:S09]  /*9910*/  UISETP.NE.AND.EX UP0, UPT, UR5, URZ, UPT, UP0 ;  /* 0x000000ff0500728c */ /* 0x000fd2000bf05300 */
[----:B------:R-:W-:Y:S05]  /*9920*/  BRA.U UP0, `(.L_x_151) ;  /* 0x00000001000c7547 */ /* 0x000fea000b800000 */
[----:B------:R-:W-:-:S13]  /*9930*/  FSETP.NEU.AND P0, PT, R49, RZ, PT ;  /* 0x000000ff3100720b */ /* 0x000fda0003f0d000 */
[----:B------:R-:W-:Y:S05]  /*9940*/  @!P0 EXIT ;  /* 0x000000000000894d */ /* 0x000fea0003800000 */
[----:B------:R-:W-:Y:S05]  /*9950*/  BRA `(.L_x_150) ;  /* 0x00000000002c7947 */ /* 0x000fea0003800000 */
.L_x_151:
[----:B------:R-:W-:Y:S01]  /*9960*/  ISETP.NE.AND P0, PT, R112, RZ, PT ;  /* 0x000000ff7000720c */ /* 0x000fe20003f05270 */
[----:B------:R-:W-:-:S12]  /*9970*/  BSSY.RECONVERGENT B0, `(.L_x_150) ;  /* 0x0000009000007945 */ /* 0x000fd80003800200 */
[----:B------:R-:W-:Y:S05]  /*9980*/  @P0 BRA `(.L_x_152) ;  /* 0x0000000000140947 */ /* 0x000fea0003800000 */
[----:B------:R-:W2:Y:S02]  /*9990*/  LDCU.64 UR4, c[0x0][0x888] ;  /* 0x00011100ff0477ac */ /* 0x000ea40008000a00 */
[----:B--2---:R-:W-:-:S04]  /*99a0*/  ISETP.NE.U32.AND P0, PT, RZ, UR4, PT ;  /* 0x00000004ff007c0c */ /* 0x004fc8000bf05070 */
[----:B------:R-:W-:-:S13]  /*99b0*/  ISETP.NE.AND.EX P0, PT, RZ, UR5, PT, P0 ;  /* 0x00000005ff007c0c */ /* 0x000fda000bf05300 */
[----:B------:R-:W-:Y:S05]  /*99c0*/  @!P0 EXIT ;  /* 0x000000000000894d */ /* 0x000fea0003800000 */
[----:B------:R-:W-:Y:S05]  /*99d0*/  BRA `(.L_x_153) ;  /* 0x0000000000087947 */ /* 0x000fea0003800000 */
.L_x_152:
[----:B------:R-:W-:-:S13]  /*99e0*/  FSETP.NEU.AND P0, PT, R49, RZ, PT ;  /* 0x000000ff3100720b */ /* 0x000fda0003f0d000 */
[----:B------:R-:W-:Y:S05]  /*99f0*/  @!P0 EXIT ;  /* 0x000000000000894d */ /* 0x000fea0003800000 */
.L_x_153:
[----:B------:R-:W-:Y:S05]  /*9a00*/  BSYNC.RECONVERGENT B0 ;  /* 0x0000000000007941 */ /* 0x000fea0003800200 */
.L_x_150:
[----:B------:R-:W-:Y:S01]  /*9a10*/  ULEA UR4, UR49, UR44, 0x3 ;  /* 0x0000002c31047291 */ /* 0x000fe2000f8e18ff */
[----:B------:R-:W-:-:S04]  /*9a20*/  DEPBAR.LE SB0, 0x0 ;  /* 0x000080000000791a */ /* 0x000fc80000000000 */
[----:B------:R-:W-:-:S04]  /*9a30*/  UIADD3 UR4, UPT, UPT, UR4, 0xa0, URZ ;  /* 0x000000a004047890 */ /* 0x000fc8000fffe0ff */
[----:B------:R-:W-:-:S09]  /*9a40*/  UPRMT UR4, UR37, 0x654, UR4 ;  /* 0x0000065425047896 */ /* 0x000fd20008000004 */
[----:B------:R-:W-:Y:S01]  /*9a50*/  SYNCS.ARRIVE.TRANS64.RED.A1T0 RZ, [UR4], RZ ;  /* 0x000000ffffff79a7 */ /* 0x000fe20008100404 */
[----:B------:R-:W-:Y:S05]  /*9a60*/  EXIT ;  /* 0x000000000000794d */ /* 0x000fea0003800000 */
.L_x_24:
[----:B--2---:R2:W4:Y:S02]  /*9a70*/  SYNCS.PHASECHK.TRANS64.TRYWAIT P0, [R2+URZ+0x140], R3 ;  /* 0x00014003020075a7 */ /* 0x00452400080011ff */
[----:B----4-:R-:W-:Y:S05]  /*9a80*/  @!P0 NANOSLEEP.SYNCS 0x989680 ;  /* 0x009896800000895d */ /* 0x010fea0003900000 */
[----:B------:R-:W4:Y:S02]  /*9a90*/  @!P0 SYNCS.PHASECHK.TRANS64 P0, [R2+URZ+0x140], R3 ;  /* 0x00014003020085a7 */ /* 0x000f2400080010ff */
[----:B----4-:R-:W-:Y:S05]  /*9aa0*/  @!P0 BRA `(.L_x_24) ;  /* 0xfffffffc00f08947 */ /* 0x010fea000383ffff */
[----:B------:R-:W-:Y:S05]  /*9ab0*/  BRA `(.L_x_154) ;  /* 0xffffff7c00607947 */ /* 0x000fea000383ffff */
.L_x_27:
[----:B------:R-:W-:-:S07]  /*9ac0*/  MOV R2, UR33 ;  /* 0x0000002100027c02 */ /* 0x000fce0008000f00 */
.L_x_155:
[----:B-1----:R1:W2:Y:S02]  /*9ad0*/  SYNCS.PHASECHK.TRANS64.TRYWAIT P0, [R2+URZ+0x40], R4 ;  /* 0x00004004020075a7 */ /* 0x0022a400080011ff */
[----:B--2---:R-:W-:Y:S05]  /*9ae0*/  @!P0 NANOSLEEP.SYNCS 0x989680 ;  /* 0x009896800000895d */ /* 0x004fea0003900000 */
[----:B------:R-:W2:Y:S02]  /*9af0*/  @!P0 SYNCS.PHASECHK.TRANS64 P0, [R2+URZ+0x40], R4 ;  /* 0x00004004020085a7 */ /* 0x000ea400080010ff */
[----:B--2---:R-:W-:Y:S05]  /*9b00*/  @!P0 BRA `(.L_x_155) ;  /* 0xfffffffc00f08947 */ /* 0x004fea000383ffff */
[----:B------:R-:W-:Y:S05]  /*9b10*/  BRA `(.L_x_26) ;  /* 0xffffff7c00c87947 */ /* 0x000fea000383ffff */
.L_x_34:
[----:B-1----:R-:W-:-:S07]  /*9b20*/  MOV R2, UR17 ;  /* 0x0000001100027c02 */ /* 0x002fce0008000f00 */
.L_x_156:
[----:B-1----:R1:W2:Y:S02]  /*9b30*/  SYNCS.PHASECHK.TRANS64.TRYWAIT P0, [R2+URZ+0x40], R4 ;  /* 0x00004004020075a7 */ /* 0x0022a400080011ff */
[----:B--2---:R-:W-:Y:S05]  /*9b40*/  @!P0 NANOSLEEP.SYNCS 0x989680 ;  /* 0x009896800000895d */ /* 0x004fea0003900000 */
[----:B------:R-:W2:Y:S02]  /*9b50*/  @!P0 SYNCS.PHASECHK.TRANS64 P0, [R2+URZ+0x40], R4 ;  /* 0x00004004020085a7 */ /* 0x000ea400080010ff */
[----:B--2---:R-:W-:Y:S05]  /*9b60*/  @!P0 BRA `(.L_x_156) ;  /* 0xfffffffc00f08947 */ /* 0x004fea000383ffff */
[----:B------:R-:W-:Y:S05]  /*9b70*/  BRA `(.L_x_33) ;  /* 0xffffff8000887947 */ /* 0x000fea000383ffff */
.L_x_39:
[----:B-1----:R1:W2:Y:S02]  /*9b80*/  SYNCS.PHASECHK.TRANS64.TRYWAIT P0, [R2+URZ+0xd0], R3 ;  /* 0x0000d003020075a7 */ /* 0x0022a400080011ff */
[----:B--2---:R-:W-:Y:S05]  /*9b90*/  @!P0 NANOSLEEP.SYNCS 0x989680 ;  /* 0x009896800000895d */ /* 0x004fea0003900000 */
[----:B------:R-:W2:Y:S02]  /*9ba0*/  @!P0 SYNCS.PHASECHK.TRANS64 P0, [R2+URZ+0xd0], R3 ;  /* 0x0000d003020085a7 */ /* 0x000ea400080010ff */
[----:B--2---:R-:W-:Y:S05]  /*9bb0*/  @!P0 BRA `(.L_x_39) ;  /* 0xfffffffc00f08947 */ /* 0x004fea000383ffff */
[----:B------:R-:W-:Y:S05]  /*9bc0*/  BRA `(.L_x_157) ;  /* 0xffffff84002c7947 */ /* 0x000fea000383ffff */
.L_x_43:
[----:B---3--:R-:W-:-:S07]  /*9bd0*/  MOV R0, UR4 ;  /* 0x0000000400007c02 */ /* 0x008fce0008000f00 */
.L_x_158:
[----:B-1----:R1:W2:Y:S02]  /*9be0*/  SYNCS.PHASECHK.TRANS64.TRYWAIT P0, [R0+URZ], R2 ;  /* 0x00000002000075a7 */ /* 0x0022a400080011ff */
[----:B--2---:R-:W-:Y:S05]  /*9bf0*/  @!P0 NANOSLEEP.SYNCS 0x989680 ;  /* 0x009896800000895d */ /* 0x004fea0003900000 */
[----:B------:R-:W2:Y:S02]  /*9c00*/  @!P0 SYNCS.PHASECHK.TRANS64 P0, [R0+URZ], R2 ;  /* 0x00000002000085a7 */ /* 0x000ea400080010ff */
[----:B--2---:R-:W-:Y:S05]  /*9c10*/  @!P0 BRA `(.L_x_158) ;  /* 0xfffffffc00f08947 */ /* 0x004fea000383ffff */
[----:B------:R-:W-:Y:S05]  /*9c20*/  BRA `(.L_x_159) ;  /* 0xffffff88009c7947 */ /* 0x000fea000383ffff */
.L_x_44:
[----:B---3--:R-:W-:-:S07]  /*9c30*/  MOV R0, UR4 ;  /* 0x0000000400007c02 */ /* 0x008fce0008000f00 */
.L_x_160:
[----:B-1----:R1:W2:Y:S02]  /*9c40*/  SYNCS.PHASECHK.TRANS64.TRYWAIT P0, [R0+URZ], R3 ;  /* 0x00000003000075a7 */ /* 0x0022a400080011ff */
[----:B--2---:R-:W-:Y:S05]  /*9c50*/  @!P0 NANOSLEEP.SYNCS 0x989680 ;  /* 0x009896800000895d */ /* 0x004fea0003900000 */
[----:B------:R-:W2:Y:S02]  /*9c60*/  @!P0 SYNCS.PHASECHK.TRANS64 P0, [R0+URZ], R3 ;  /* 0x00000003000085a7 */ /* 0x000ea400080010ff */
[----:B--2---:R-:W-:Y:S05]  /*9c70*/  @!P0 BRA `(.L_x_160) ;  /* 0xfffffffc00f08947 */ /* 0x004fea000383ffff */
[----:B------:R-:W-:Y:S05]  /*9c80*/  BRA `(.L_x_161) ;  /* 0xffffff8800a87947 */ /* 0x000fea000383ffff */
.L_x_45:
[----:B---3--:R-:W-:-:S07]  /*9c90*/  MOV R0, UR4 ;  /* 0x0000000400007c02 */ /* 0x008fce0008000f00 */
.L_x_162:
[----:B-1----:R1:W2:Y:S02]  /*9ca0*/  SYNCS.PHASECHK.TRANS64.TRYWAIT P0, [R0+URZ], R3 ;  /* 0x00000003000075a7 */ /* 0x0022a400080011ff */
[----:B--2---:R-:W-:Y:S05]  /*9cb0*/  @!P0 NANOSLEEP.SYNCS 0x989680 ;  /* 0x009896800000895d */ /* 0x004fea0003900000 */
[----:B------:R-:W2:Y:S02]  /*9cc0*/  @!P0 SYNCS.PHASECHK.TRANS64 P0, [R0+URZ], R3 ;  /* 0x00000003000085a7 */ /* 0x000ea400080010ff */
[----:B--2---:R-:W-:Y:S05]  /*9cd0*/  @!P0 BRA `(.L_x_162) ;  /* 0xfffffffc00f08947 */ /* 0x004fea000383ffff */
[----:B------:R-:W-:Y:S05]  /*9ce0*/  BRA `(.L_x_163) ;  /* 0xffffff8800b47947 */ /* 0x000fea000383ffff */
.L_x_46:
[----:B---3--:R-:W-:-:S07]  /*9cf0*/  MOV R0, UR4 ;  /* 0x0000000400007c02 */ /* 0x008fce0008000f00 */
.L_x_164:
[----:B-1----:R1:W2:Y:S02]  /*9d00*/  SYNCS.PHASECHK.TRANS64.TRYWAIT P0, [R0+URZ], R3 ;  /* 0x00000003000075a7 */ /* 0x0022a400080011ff */
[----:B--2---:R-:W-:Y:S05]  /*9d10*/  @!P0 NANOSLEEP.SYNCS 0x989680 ;  /* 0x009896800000895d */ /* 0x004fea0003900000 */
[----:B------:R-:W2:Y:S02]  /*9d20*/  @!P0 SYNCS.PHASECHK.TRANS64 P0, [R0+URZ], R3 ;  /* 0x00000003000085a7 */ /* 0x000ea400080010ff */
[----:B--2---:R-:W-:Y:S05]  /*9d30*/  @!P0 BRA `(.L_x_164) ;  /* 0xfffffffc00f08947 */ /* 0x004fea000383ffff */
[----:B------:R-:W-:Y:S05]  /*9d40*/  BRA `(.L_x_165) ;  /* 0xffffff8800c07947 */ /* 0x000fea000383ffff */
.L_x_47:
[----:B---3--:R-:W-:-:S07]  /*9d50*/  MOV R0, UR4 ;  /* 0x0000000400007c02 */ /* 0x008fce0008000f00 */
.L_x_166:
[----:B-1----:R1:W2:Y:S02]  /*9d60*/  SYNCS.PHASECHK.TRANS64.TRYWAIT P0, [R0+URZ], R3 ;  /* 0x00000003000075a7 */ /* 0x0022a400080011ff */
[----:B--2---:R-:W-:Y:S05]  /*9d70*/  @!P0 NANOSLEEP.SYNCS 0x989680 ;  /* 0x009896800000895d */ /* 0x004fea0003900000 */
[----:B------:R-:W2:Y:S02]  /*9d80*/  @!P0 SYNCS.PHASECHK.TRANS64 P0, [R0+URZ], R3 ;  /* 0x00000003000085a7 */ /* 0x000ea400080010ff */
[----:B--2---:R-:W-:Y:S05]  /*9d90*/  @!P0 BRA `(.L_x_166) ;  /* 0xfffffffc00f08947 */ /* 0x004fea000383ffff */
[----:B------:R-:W-:Y:S05]  /*9da0*/  BRA `(.L_x_167) ;  /* 0xffffff8800cc7947 */ /* 0x000fea000383ffff */
.L_x_48:
[----:B---3--:R-:W-:-:S07]  /*9db0*/  MOV R0, UR4 ;  /* 0x0000000400007c02 */ /* 0x008fce0008000f00 */
.L_x_168:
[----:B-1----:R1:W2:Y:S02]  /*9dc0*/  SYNCS.PHASECHK.TRANS64.TRYWAIT P0, [R0+URZ], R3 ;  /* 0x00000003000075a7 */ /* 0x0022a400080011ff */
[----:B--2---:R-:W-:Y:S05]  /*9dd0*/  @!P0 NANOSLEEP.SYNCS 0x989680 ;  /* 0x009896800000895d */ /* 0x004fea0003900000 */
[----:B------:R-:W2:Y:S02]  /*9de0*/  @!P0 SYNCS.PHASECHK.TRANS64 P0, [R0+URZ], R3 ;  /* 0x00000003000085a7 */ /* 0x000ea400080010ff */
[----:B--2---:R-:W-:Y:S05]  /*9df0*/  @!P0 BRA `(.L_x_168) ;  /* 0xfffffffc00f08947 */ /* 0x004fea000383ffff */
[----:B------:R-:W-:Y:S05]  /*9e00*/  BRA `(.L_x_169) ;  /* 0xffffff8800d87947 */ /* 0x000fea000383ffff */
.L_x_49:
[----:B---3--:R-:W-:-:S07]  /*9e10*/  MOV R0, UR4 ;  /* 0x0000000400007c02 */ /* 0x008fce0008000f00 */
.L_x_170:
[----:B-1----:R1:W2:Y:S02]  /*9e20*/  SYNCS.PHASECHK.TRANS64.TRYWAIT P0, [R0+URZ], R3 ;  /* 0x00000003000075a7 */ /* 0x0022a400080011ff */
[----:B--2---:R-:W-:Y:S05]  /*9e30*/  @!P0 NANOSLEEP.SYNCS 0x989680 ;  /* 0x009896800000895d */ /* 0x004fea0003900000 */
[----:B------:R-:W2:Y:S02]  /*9e40*/  @!P0 SYNCS.PHASECHK.TRANS64 P0, [R0+URZ], R3 ;  /* 0x00000003000085a7 */ /* 0x000ea400080010ff */
[----:B--2---:R-:W-:Y:S05]  /*9e50*/  @!P0 BRA `(.L_x_170) ;  /* 0xfffffffc00f08947 */ /* 0x004fea000383ffff */
[----:B------:R-:W-:Y:S05]  /*9e60*/  BRA `(.L_x_171) ;  /* 0xffffff8800e47947 */ /* 0x000fea000383ffff */
.L_x_52:
[----:B-1----:R1:W2:Y:S02]  /*9e70*/  SYNCS.PHASECHK.TRANS64.TRYWAIT P0, [R0+URZ+0x130], R4 ;  /* 0x00013004000075a7 */ /* 0x0022a400080011ff */
[----:B--2---:R-:W-:Y:S05]  /*9e80*/  @!P0 NANOSLEEP.SYNCS 0x989680 ;  /* 0x009896800000895d */ /* 0x004fea0003900000 */
[----:B------:R-:W2:Y:S02]  /*9e90*/  @!P0 SYNCS.PHASECHK.TRANS64 P0, [R0+URZ+0x130], R4 ;  /* 0x00013004000085a7 */ /* 0x000ea400080010ff */
[----:B--2---:R-:W-:Y:S05]  /*9ea0*/  @!P0 BRA `(.L_x_52) ;  /* 0xfffffffc00f08947 */ /* 0x004fea000383ffff */
[----:B------:R-:W-:Y:S05]  /*9eb0*/  BRA `(.L_x_172) ;  /* 0xffffff8c00447947 */ /* 0x000fea000383ffff */
.L_x_53:
[----:B------:R-:W-:-:S07]  /*9ec0*/  MOV R0, UR5 ;  /* 0x0000000500007c02 */ /* 0x000fce0008000f00 */
.L_x_173:
[----:B-1----:R1:W2:Y:S02]  /*9ed0*/  SYNCS.PHASECHK.TRANS64.TRYWAIT P0, [R0+URZ+0xe0], R5 ;  /* 0x0000e005000075a7 */ /* 0x0022a400080011ff */
[----:B--2---:R-:W-:Y:S05]  /*9ee0*/  @!P0 NANOSLEEP.SYNCS 0x989680 ;  /* 0x009896800000895d */ /* 0x004fea0003900000 */
[----:B------:R-:W2:Y:S02]  /*9ef0*/  @!P0 SYNCS.PHASECHK.TRANS64 P0, [R0+URZ+0xe0], R5 ;  /* 0x0000e005000085a7 */ /* 0x000ea400080010ff */
[----:B--2---:R-:W-:Y:S05]  /*9f00*/  @!P0 BRA `(.L_x_173) ;  /* 0xfffffffc00f08947 */ /* 0x004fea000383ffff */
[----:B------:R-:W-:Y:S05]  /*9f10*/  BRA `(.L_x_174) ;  /* 0xffffff8c00547947 */ /* 0x000fea000383ffff */
.L_x_54:
[----:B-1----:R1:W2:Y:S02]  /*9f20*/  SYNCS.PHASECHK.TRANS64.TRYWAIT P1, [R0+URZ+0xd0], R4 ;  /* 0x0000d004000075a7 */ /* 0x0022a400080211ff */
[----:B--2---:R-:W-:Y:S05]  /*9f30*/  @!P1 NANOSLEEP.SYNCS 0x989680 ;  /* 0x009896800000995d */ /* 0x004fea0003900000 */
[----:B------:R-:W2:Y:S02]  /*9f40*/  @!P1 SYNCS.PHASECHK.TRANS64 P1, [R0+URZ+0xd0], R4 ;  /* 0x0000d004000095a7 */ /* 0x000ea400080210ff */
[----:B--2---:R-:W-:Y:S05]  /*9f50*/  @!P1 BRA `(.L_x_54) ;  /* 0xfffffffc00f09947 */ /* 0x004fea000383ffff */
[----:B------:R-:W-:Y:S05]  /*9f60*/  BRA `(.L_x_175) ;  /* 0xffffff8c00847947 */ /* 0x000fea000383ffff */
.L_x_57:
[----:B------:R-:W-:-:S07]  /*9f70*/  MOV R0, UR5 ;  /* 0x0000000500007c02 */ /* 0x000fce0008000f00 */
.L_x_176:
[----:B-1----:R1:W2:Y:S02]  /*9f80*/  SYNCS.PHASECHK.TRANS64.TRYWAIT P0, [R0+URZ+0xe0], R2 ;  /* 0x0000e002000075a7 */ /* 0x0022a400080011ff */
[----:B--2---:R-:W-:Y:S05]  /*9f90*/  @!P0 NANOSLEEP.SYNCS 0x989680 ;  /* 0x009896800000895d */ /* 0x004fea0003900000 */
[----:B------:R-:W2:Y:S02]  /*9fa0*/  @!P0 SYNCS.PHASECHK.TRANS64 P0, [R0+URZ+0xe0], R2 ;  /* 0x0000e002000085a7 */ /* 0x000ea400080010ff */
[----:B--2---:R-:W-:Y:S05]  /*9fb0*/  @!P0 BRA `(.L_x_176) ;  /* 0xfffffffc00f08947 */ /* 0x004fea000383ffff */
[----:B------:R-:W-:Y:S05]  /*9fc0*/  BRA `(.L_x_56) ;  /* 0xffffff8c00d87947 */ /* 0x000fea000383ffff */
.L_x_66:
[----:B-1----:R-:W-:-:S04]  /*9fd0*/  MOV R4, UR6 ;  /* 0x0000000600047c02 */ /* 0x002fc80008000f00 */
[----:B------:R1:W2:Y:S03]  /*9fe0*/  SYNCS.PHASECHK.TRANS64.TRYWAIT P0, [R4+URZ+0x8], R5 ;  /* 0x00000805040075a7 */ /* 0x0002a600080011ff */
[----:B--2---:R-:W-:Y:S05]  /*9ff0*/  @!P0 NANOSLEEP.SYNCS 0x989680 ;  /* 0x009896800000895d */ /* 0x004fea0003900000 */
[----:B------:R-:W2:Y:S02]  /*a000*/  @!P0 SYNCS.PHASECHK.TRANS64 P0, [R4+URZ+0x8], R5 ;  /* 0x00000805040085a7 */ /* 0x000ea400080010ff */
[----:B--2---:R-:W-:Y:S05]  /*a010*/  @!P0 BRA `(.L_x_66) ;  /* 0xfffffffc00ec8947 */ /* 0x004fea000383ffff */
[----:B------:R-:W-:Y:S05]  /*a020*/  BRA `(.L_x_65) ;  /* 0xffffff90008c7947 */ /* 0x000fea000383ffff */
.L_x_68:
[----:B------:R-:W-:Y:S01]  /*a030*/  BSSY B0, `(.L_x_177) ;  /* 0x0000006000007945 */ /* 0x000fe20003800000 */
[----:B------:R-:W-:-:S07]  /*a040*/  MOV R15, 0xffffffff ;  /* 0xffffffff000f7802 */ /* 0x000fce0000000f00 */
[----:B-1---5:R-:W-:Y:S05]  /*a050*/  WARPSYNC.COLLECTIVE R15, `(.L_x_178) ;  /* 0x000000000f0c7348 */ /* 0x022fea0003c00000 */
[----:B------:R-:W-:Y:S02]  /*a060*/  ELECT P6, UR79, PT ;  /* 0x00000000004f782f */ /* 0x000fe400038c0000 */
[----:B------:R-:W-:Y:S01]  /*a070*/  MOV R14, UR79 ;  /* 0x0000004f000e7c02 */ /* 0x000fe20008000f00 */
[----:B-1---5:R-:W-:Y:S10]  /*a080*/  ENDCOLLECTIVE ;  /* 0x000000000000791b */ /* 0x022ff40003800000 */
.L_x_178:
[----:B------:R-:W-:Y:S05]  /*a090*/  BSYNC B0 ;  /* 0x0000000000007941 */ /* 0x000fea0003800000 */
.L_x_177:
[----:B------:R-:W-:Y:S05]  /*a0a0*/  BRA `(.L_x_179) ;  /* 0xffffff9000bc7947 */ /* 0x000fea000383ffff */
.L_x_70:
[----:B-1----:R-:W-:-:S04]  /*a0b0*/  MOV R2, UR6 ;  /* 0x0000000600027c02 */ /* 0x002fc80008000f00 */
[----:B------:R1:W2:Y:S03]  /*a0c0*/  SYNCS.PHASECHK.TRANS64.TRYWAIT P0, [R2+URZ+0x8], R3 ;  /* 0x00000803020075a7 */ /* 0x0002a600080011ff */
[----:B--2---:R-:W-:Y:S05]  /*a0d0*/  @!P0 NANOSLEEP.SYNCS 0x989680 ;  /* 0x009896800000895d */ /* 0x004fea0003900000 */
[----:B------:R-:W2:Y:S02]  /*a0e0*/  @!P0 SYNCS.PHASECHK.TRANS64 P0, [R2+URZ+0x8], R3 ;  /* 0x00000803020085a7 */ /* 0x000ea400080010ff */
[----:B--2---:R-:W-:Y:S05]  /*a0f0*/  @!P0 BRA `(.L_x_70) ;  /* 0xfffffffc00ec8947 */ /* 0x004fea000383ffff */
[----:B------:R-:W-:Y:S05]  /*a100*/  BRA `(.L_x_69) ;  /* 0xffffff9000c07947 */ /* 0x000fea000383ffff */
.L_x_71:
[----:B-1----:R1:W2:Y:S02]  /*a110*/  SYNCS.PHASECHK.TRANS64.TRYWAIT P0, [R0+URZ+0xd0], R4 ;  /* 0x0000d004000075a7 */ /* 0x0022a400080011ff */
[----:B--2---:R-:W-:Y:S05]  /*a120*/  @!P0 NANOSLEEP.SYNCS 0x989680 ;  /* 0x009896800000895d */ /* 0x004fea0003900000 */
[----:B------:R-:W2:Y:S02]  /*a130*/  @!P0 SYNCS.PHASECHK.TRANS64 P0, [R0+URZ+0xd0], R4 ;  /* 0x0000d004000085a7 */ /* 0x000ea400080010ff */
[----:B--2---:R-:W-:Y:S05]  /*a140*/  @!P0 BRA `(.L_x_71) ;  /* 0xfffffffc00f08947 */ /* 0x004fea000383ffff */
[----:B------:R-:W-:Y:S05]  /*a150*/  BRA `(.L_x_180) ;  /* 0xffffff9400ac7947 */ /* 0x000fea000383ffff */
.L_x_73:
[----:B------:R-:W-:-:S07]  /*a160*/  MOV R0, UR9 ;  /* 0x0000000900007c02 */ /* 0x000fce0008000f00 */
.L_x_181:
[----:B-1----:R1:W2:Y:S02]  /*a170*/  SYNCS.PHASECHK.TRANS64.TRYWAIT P0, [R0+URZ+0x110], R4 ;  /* 0x00011004000075a7 */ /* 0x0022a400080011ff */
[----:B--2---:R-:W-:Y:S05]  /*a180*/  @!P0 NANOSLEEP.SYNCS 0x989680 ;  /* 0x009896800000895d */ /* 0x004fea0003900000 */
[----:B------:R-:W2:Y:S02]  /*a190*/  @!P0 SYNCS.PHASECHK.TRANS64 P0, [R0+URZ+0x110], R4 ;  /* 0x00011004000085a7 */ /* 0x000ea400080010ff */
[----:B--2---:R-:W-:Y:S05]  /*a1a0*/  @!P0 BRA `(.L_x_181) ;  /* 0xfffffffc00f08947 */ /* 0x004fea000383ffff */
[----:B------:R-:W-:Y:S05]  /*a1b0*/  BRA `(.L_x_182) ;  /* 0xffffff9400f87947 */ /* 0x000fea000383ffff */
.L_x_76:
[----:B------:R-:W-:Y:S07]  /*a1c0*/  MOV R0, UR8 ;  /* 0x0000000800007c02 */ /* 0x000fee0008000f00 */
.L_x_183:
[----:B-1----:R1:W2:Y:S02]  /*a1d0*/  SYNCS.PHASECHK.TRANS64.TRYWAIT P0, [R0+URZ], R4 ;  /* 0x00000004000075a7 */ /* 0x0022a400080011ff */
[----:B--2---:R-:W-:Y:S05]  /*a1e0*/  @!P0 NANOSLEEP.SYNCS 0x989680 ;  /* 0x009896800000895d */ /* 0x004fea0003900000 */
[----:B------:R-:W2:Y:S02]  /*a1f0*/  @!P0 SYNCS.PHASECHK.TRANS64 P0, [R0+URZ], R4 ;  /* 0x00000004000085a7 */ /* 0x000ea400080010ff */
[----:B--2---:R-:W-:Y:S05]  /*a200*/  @!P0 BRA `(.L_x_183) ;  /* 0xfffffffc00f08947 */ /* 0x004fea000383ffff */
[----:B------:R-:W-:Y:S05]  /*a210*/  BRA `(.L_x_75) ;  /* 0xffffff98000c7947 */ /* 0x000fea000383ffff */
.L_x_80:
[----:B-1----:R-:W-:-:S07]  /*a220*/  MOV R0, UR8 ;  /* 0x0000000800007c02 */ /* 0x002fce0008000f00 */
.L_x_184:
[----:B-1----:R1:W2:Y:S02]  /*a230*/  SYNCS.PHASECHK.TRANS64.TRYWAIT P0, [R0+URZ], R2 ;  /* 0x00000002000075a7 */ /* 0x0022a400080011ff */
[----:B--2---:R-:W-:Y:S05]  /*a240*/  @!P0 NANOSLEEP.SYNCS 0x989680 ;  /* 0x009896800000895d */ /* 0x004fea0003900000 */
[----:B------:R-:W2:Y:S02]  /*a250*/  @!P0 SYNCS.PHASECHK.TRANS64 P0, [R0+URZ], R2 ;  /* 0x00000002000085a7 */ /* 0x000ea400080010ff */
[----:B--2---:R-:W-:Y:S05]  /*a260*/  @!P0 BRA `(.L_x_184) ;  /* 0xfffffffc00f08947 */ /* 0x004fea000383ffff */
[----:B------:R-:W-:Y:S05]  /*a270*/  BRA `(.L_x_185) ;  /* 0xffffff9c00007947 */ /* 0x000fea000383ffff */
.L_x_81:
[----:B------:R-:W-:-:S07]  /*a280*/  MOV R0, UR8 ;  /* 0x0000000800007c02 */ /* 0x000fce0008000f00 */
.L_x_186:
[----:B-1----:R1:W2:Y:S02]  /*a290*/  SYNCS.PHASECHK.TRANS64.TRYWAIT P0, [R0+URZ], R3 ;  /* 0x00000003000075a7 */ /* 0x0022a400080011ff */
[----:B--2---:R-:W-:Y:S05]  /*a2a0*/  @!P0 NANOSLEEP.SYNCS 0x989680 ;  /* 0x009896800000895d */ /* 0x004fea0003900000 */
[----:B------:R-:W2:Y:S02]  /*a2b0*/  @!P0 SYNCS.PHASECHK.TRANS64 P0, [R0+URZ], R3 ;  /* 0x00000003000085a7 */ /* 0x000ea400080010ff */
[----:B--2---:R-:W-:Y:S05]  /*a2c0*/  @!P0 BRA `(.L_x_186) ;  /* 0xfffffffc00f08947 */ /* 0x004fea000383ffff */
[----:B------:R-:W-:Y:S05]  /*a2d0*/  BRA `(.L_x_187) ;  /* 0xffffff9c000c7947 */ /* 0x000fea000383ffff */
.L_x_82:
[----:B------:R-:W-:-:S07]  /*a2e0*/  MOV R0, UR8 ;  /* 0x0000000800007c02 */ /* 0x000fce0008000f00 */
.L_x_188:
[----:B-1----:R1:W2:Y:S02]  /*a2f0*/  SYNCS.PHASECHK.TRANS64.TRYWAIT P0, [R0+URZ], R3 ;  /* 0x00000003000075a7 */ /* 0x0022a400080011ff */
[----:B--2---:R-:W-:Y:S05]  /*a300*/  @!P0 NANOSLEEP.SYNCS 0x989680 ;  /* 0x009896800000895d */ /* 0x004fea0003900000 */
[----:B------:R-:W2:Y:S02]  /*a310*/  @!P0 SYNCS.PHASECHK.TRANS64 P0, [R0+URZ], R3 ;  /* 0x00000003000085a7 */ /* 0x000ea400080010ff */
[----:B--2---:R-:W-:Y:S05]  /*a320*/  @!P0 BRA `(.L_x_188) ;  /* 0xfffffffc00f08947 */ /* 0x004fea000383ffff */
[----:B------:R-:W-:Y:S05]  /*a330*/  BRA `(.L_x_189) ;  /* 0xffffff9c00187947 */ /* 0x000fea000383ffff */
.L_x_85:
[----:B------:R-:W-:-:S07]  /*a340*/  MOV R0, UR7 ;  /* 0x0000000700007c02 */ /* 0x000fce0008000f00 */
.L_x_190:
[----:B-1----:R1:W2:Y:S02]  /*a350*/  SYNCS.PHASECHK.TRANS64.TRYWAIT P1, [R0+URZ+0x150], R2 ;  /* 0x00015002000075a7 */ /* 0x0022a400080211ff */
[----:B--2---:R-:W-:Y:S05]  /*a360*/  @!P1 NANOSLEEP.SYNCS 0x989680 ;  /* 0x009896800000995d */ /* 0x004fea0003900000 */
[----:B------:R-:W2:Y:S02]  /*a370*/  @!P1 SYNCS.PHASECHK.TRANS64 P1, [R0+URZ+0x150], R2 ;  /* 0x00015002000095a7 */ /* 0x000ea400080210ff */
[----:B--2---:R-:W-:Y:S05]  /*a380*/  @!P1 BRA `(.L_x_190) ;  /* 0xfffffffc00f09947 */ /* 0x004fea000383ffff */
[----:B------:R-:W-:Y:S05]  /*a390*/  BRA `(.L_x_191) ;  /* 0xffffff9c00647947 */ /* 0x000fea000383ffff */
.L_x_90:
[----:B--2---:R2:W4:Y:S02]  /*a3a0*/  SYNCS.PHASECHK.TRANS64.TRYWAIT P0, [R0+URZ+0xd0], R2 ;  /* 0x0000d002000075a7 */ /* 0x00452400080011ff */
[----:B----4-:R-:W-:Y:S05]  /*a3b0*/  @!P0 NANOSLEEP.SYNCS 0x989680 ;  /* 0x009896800000895d */ /* 0x010fea0003900000 */
[----:B------:R-:W4:Y:S02]  /*a3c0*/  @!P0 SYNCS.PHASECHK.TRANS64 P0, [R0+URZ+0xd0], R2 ;  /* 0x0000d002000085a7 */ /* 0x000f2400080010ff */
[----:B----4-:R-:W-:Y:S05]  /*a3d0*/  @!P0 BRA `(.L_x_90) ;  /* 0xfffffffc00f08947 */ /* 0x010fea000383ffff */
[----:B------:R-:W-:Y:S05]  /*a3e0*/  BRA `(.L_x_192) ;  /* 0xffffffa000787947 */ /* 0x000fea000383ffff */
.L_x_93:
[----:B------:R-:W-:Y:S07]  /*a3f0*/  MOV R0, UR7 ;  /* 0x0000000700007c02 */ /* 0x000fee0008000f00 */
.L_x_193:
[----:B--2---:R2:W4:Y:S02]  /*a400*/  SYNCS.PHASECHK.TRANS64.TRYWAIT P0, [R0+URZ+0xc8], R2 ;  /* 0x0000c802000075a7 */ /* 0x00452400080011ff */
[----:B----4-:R-:W-:Y:S05]  /*a410*/  @!P0 NANOSLEEP.SYNCS 0x989680 ;  /* 0x009896800000895d */ /* 0x010fea0003900000 */
[----:B------:R-:W4:Y:S02]  /*a420*/  @!P0 SYNCS.PHASECHK.TRANS64 P0, [R0+URZ+0xc8], R2 ;  /* 0x0000c802000085a7 */ /* 0x000f2400080010ff */
[----:B----4-:R-:W-:Y:S05]  /*a430*/  @!P0 BRA `(.L_x_193) ;  /* 0xfffffffc00f08947 */ /* 0x010fea000383ffff */
[----:B------:R-:W-:Y:S05]  /*a440*/  BRA `(.L_x_92) ;  /* 0xffffffa400587947 */ /* 0x000fea000383ffff */
.L_x_96:
[----:B------:R-:W-:Y:S07]  /*a450*/  MOV R0, UR7 ;  /* 0x0000000700007c02 */ /* 0x000fee0008000f00 */
.L_x_194:
[----:B-1----:R1:W2:Y:S02]  /*a460*/  SYNCS.PHASECHK.TRANS64.TRYWAIT P0, [R0+URZ+0xa0], R14 ;  /* 0x0000a00e000075a7 */ /* 0x0022a400080011ff */
[----:B--2---:R-:W-:Y:S05]  /*a470*/  @!P0 NANOSLEEP.SYNCS 0x989680 ;  /* 0x009896800000895d */ /* 0x004fea0003900000 */
[----:B------:R-:W2:Y:S02]  /*a480*/  @!P0 SYNCS.PHASECHK.TRANS64 P0, [R0+URZ+0xa0], R14 ;  /* 0x0000a00e000085a7 */ /* 0x000ea400080010ff */
[----:B--2---:R-:W-:Y:S05]  /*a490*/  @!P0 BRA `(.L_x_194) ;  /* 0xfffffffc00f08947 */ /* 0x004fea000383ffff */
[----:B------:R-:W-:Y:S05]  /*a4a0*/  BRA `(.L_x_195) ;  /* 0xffffffa400d07947 */ /* 0x000fea000383ffff */
.L_x_97:
[----:B------:R-:W-:Y:S07]  /*a4b0*/  MOV R0, UR7 ;  /* 0x0000000700007c02 */ /* 0x000fee0008000f00 */
.L_x_196:
[----:B-1----:R1:W2:Y:S02]  /*a4c0*/  SYNCS.PHASECHK.TRANS64.TRYWAIT P0, [R0+URZ+0xa8], R14 ;  /* 0x0000a80e000075a7 */ /* 0x0022a400080011ff */
[----:B--2---:R-:W-:Y:S05]  /*a4d0*/  @!P0 NANOSLEEP.SYNCS 0x989680 ;  /* 0x009896800000895d */ /* 0x004fea0003900000 */
[----:B------:R-:W2:Y:S02]  /*a4e0*/  @!P0 SYNCS.PHASECHK.TRANS64 P0, [R0+URZ+0xa8], R14 ;  /* 0x0000a80e000085a7 */ /* 0x000ea400080010ff */
[----:B--2---:R-:W-:Y:S05]  /*a4f0*/  @!P0 BRA `(.L_x_196) ;  /* 0xfffffffc00f08947 */ /* 0x004fea000383ffff */
[----:B------:R-:W-:Y:S05]  /*a500*/  BRA `(.L_x_197) ;  /* 0xffffffa800287947 */ /* 0x000fea000383ffff */
.L_x_98:
[----:B------:R-:W-:Y:S07]  /*a510*/  MOV R0, UR7 ;  /* 0x0000000700007c02 */ /* 0x000fee0008000f00 */
.L_x_198:
[----:B-1----:R1:W2:Y:S02]  /*a520*/  SYNCS.PHASECHK.TRANS64.TRYWAIT P0, [R0+URZ+0xb0], R14 ;  /* 0x0000b00e000075a7 */ /* 0x0022a400080011ff */
[----:B--2---:R-:W-:Y:S05]  /*a530*/  @!P0 NANOSLEEP.SYNCS 0x989680 ;  /* 0x009896800000895d */ /* 0x004fea0003900000 */
[----:B------:R-:W2:Y:S02]  /*a540*/  @!P0 SYNCS.PHASECHK.TRANS64 P0, [R0+URZ+0xb0], R14 ;  /* 0x0000b00e000085a7 */ /* 0x000ea400080010ff */
[----:B--2---:R-:W-:Y:S05]  /*a550*/  @!P0 BRA `(.L_x_198) ;  /* 0xfffffffc00f08947 */ /* 0x004fea000383ffff */
[----:B------:R-:W-:Y:S05]  /*a560*/  BRA `(.L_x_199) ;  /* 0xffffffa800847947 */ /* 0x000fea000383ffff */
.L_x_99:
[----:B------:R-:W-:Y:S07]  /*a570*/  MOV R0, UR7 ;  /* 0x0000000700007c02 */ /* 0x000fee0008000f00 */
.L_x_200:
[----:B-1----:R1:W2:Y:S02]  /*a580*/  SYNCS.PHASECHK.TRANS64.TRYWAIT P0, [R0+URZ+0xb8], R14 ;  /* 0x0000b80e000075a7 */ /* 0x0022a400080011ff */
[----:B--2---:R-:W-:Y:S05]  /*a590*/  @!P0 NANOSLEEP.SYNCS 0x989680 ;  /* 0x009896800000895d */ /* 0x004fea0003900000 */
[----:B------:R-:W2:Y:S02]  /*a5a0*/  @!P0 SYNCS.PHASECHK.TRANS64 P0, [R0+URZ+0xb8], R14 ;  /* 0x0000b80e000085a7 */ /* 0x000ea400080010ff */
[----:B--2---:R-:W-:Y:S05]  /*a5b0*/  @!P0 BRA `(.L_x_200) ;  /* 0xfffffffc00f08947 */ /* 0x004fea000383ffff */
[----:B------:R-:W-:Y:S05]  /*a5c0*/  BRA `(.L_x_201) ;  /* 0xffffffac00247947 */ /* 0x000fea000383ffff */
.L_x_101:
[----:B------:R-:W-:-:S07]  /*a5d0*/  MOV R0, UR7 ;  /* 0x0000000700007c02 */ /* 0x000fce0008000f00 */
.L_x_202:
[----:B-1----:R1:W4:Y:S02]  /*a5e0*/  SYNCS.PHASECHK.TRANS64.TRYWAIT P0, [R0+URZ+0xa0], R2 ;  /* 0x0000a002000075a7 */ /* 0x00232400080011ff */
[----:B----4-:R-:W-:Y:S05]  /*a5f0*/  @!P0 NANOSLEEP.SYNCS 0x989680 ;  /* 0x009896800000895d */ /* 0x010fea0003900000 */
[----:B------:R-:W4:Y:S02]  /*a600*/  @!P0 SYNCS.PHASECHK.TRANS64 P0, [R0+URZ+0xa0], R2 ;  /* 0x0000a002000085a7 */ /* 0x000f2400080010ff */
[----:B----4-:R-:W-:Y:S05]  /*a610*/  @!P0 BRA `(.L_x_202) ;  /* 0xfffffffc00f08947 */ /* 0x010fea000383ffff */
[----:B------:R-:W-:Y:S05]  /*a620*/  BRA `(.L_x_203) ;  /* 0xffffffac00ac7947 */ /* 0x000fea000383ffff */
.L_x_102:
[----:B-1----:R-:W-:-:S07]  /*a630*/  MOV R0, UR7 ;  /* 0x0000000700007c02 */ /* 0x002fce0008000f00 */
.L_x_204:
[----:B-1----:R1:W4:Y:S02]  /*a640*/  SYNCS.PHASECHK.TRANS64.TRYWAIT P0, [R0+URZ+0xa8], R2 ;  /* 0x0000a802000075a7 */ /* 0x00232400080011ff */
[----:B----4-:R-:W-:Y:S05]  /*a650*/  @!P0 NANOSLEEP.SYNCS 0x989680 ;  /* 0x009896800000895d */ /* 0x010fea0003900000 */
[----:B------:R-:W4:Y:S02]  /*a660*/  @!P0 SYNCS.PHASECHK.TRANS64 P0, [R0+URZ+0xa8], R2 ;  /* 0x0000a802000085a7 */ /* 0x000f2400080010ff */
[----:B----4-:R-:W-:Y:S05]  /*a670*/  @!P0 BRA `(.L_x_204) ;  /* 0xfffffffc00f08947 */ /* 0x010fea000383ffff */
[----:B------:R-:W-:Y:S05]  /*a680*/  BRA `(.L_x_205) ;  /* 0xffffffac009c7947 */ /* 0x000fea000383ffff */
.L_x_103:
[----:B-1----:R-:W-:-:S07]  /*a690*/  MOV R0, UR7 ;  /* 0x0000000700007c02 */ /* 0x002fce0008000f00 */
.L_x_206:
[----:B-1----:R1:W4:Y:S02]  /*a6a0*/  SYNCS.PHASECHK.TRANS64.TRYWAIT P0, [R0+URZ+0xb0], R2 ;  /* 0x0000b002000075a7 */ /* 0x00232400080011ff */
[----:B----4-:R-:W-:Y:S05]  /*a6b0*/  @!P0 NANOSLEEP.SYNCS 0x989680 ;  /* 0x009896800000895d */ /* 0x010fea0003900000 */
[----:B------:R-:W4:Y:S02]  /*a6c0*/  @!P0 SYNCS.PHASECHK.TRANS64 P0, [R0+URZ+0xb0], R2 ;  /* 0x0000b002000085a7 */ /* 0x000f2400080010ff */
[----:B----4-:R-:W-:Y:S05]  /*a6d0*/  @!P0 BRA `(.L_x_206) ;  /* 0xfffffffc00f08947 */ /* 0x010fea000383ffff */
[----:B------:R-:W-:Y:S05]  /*a6e0*/  BRA `(.L_x_207) ;  /* 0xffffffac008c7947 */ /* 0x000fea000383ffff */
.L_x_105:
[----:B--2---:R2:W3:Y:S02]  /*a6f0*/  SYNCS.PHASECHK.TRANS64.TRYWAIT P0, [R0+URZ+0xd0], R2 ;  /* 0x0000d002000075a7 */ /* 0x0044e400080011ff */
[----:B---3--:R-:W-:Y:S05]  /*a700*/  @!P0 NANOSLEEP.SYNCS 0x989680 ;  /* 0x009896800000895d */ /* 0x008fea0003900000 */
[----:B------:R-:W3:Y:S02]  /*a710*/  @!P0 SYNCS.PHASECHK.TRANS64 P0, [R0+URZ+0xd0], R2 ;  /* 0x0000d002000085a7 */ /* 0x000ee400080010ff */
[----:B---3--:R-:W-:Y:S05]  /*a720*/  @!P0 BRA `(.L_x_105) ;  /* 0xfffffffc00f08947 */ /* 0x008fea000383ffff */
[----:B------:R-:W-:Y:S05]  /*a730*/  BRA `(.L_x_208) ;  /* 0xffffffb0006c7947 */ /* 0x000fea000383ffff */
.L_x_117:
[----:B-1----:R-:W-:Y:S04]  /*a740*/  MOV R2, UR44 ;  /* 0x0000002c00027c02 */ /* 0x002fe80008000f00 */
[----:B------:R1:W4:Y:S03]  /*a750*/  SYNCS.PHASECHK.TRANS64.TRYWAIT P1, [R2+URZ+0x80], R3 ;  /* 0x00008003020075a7 */ /* 0x00032600080211ff */
[----:B----4-:R-:W-:Y:S05]  /*a760*/  @!P1 NANOSLEEP.SYNCS 0x989680 ;  /* 0x009896800000995d */ /* 0x010fea0003900000 */
[----:B------:R-:W4:Y:S02]  /*a770*/  @!P1 SYNCS.PHASECHK.TRANS64 P1, [R2+URZ+0x80], R3 ;  /* 0x00008003020095a7 */ /* 0x000f2400080210ff */
[----:B----4-:R-:W-:Y:S05]  /*a780*/  @!P1 BRA `(.L_x_117) ;  /* 0xfffffffc00ec9947 */ /* 0x010fea000383ffff */
[----:B------:R-:W-:Y:S05]  /*a790*/  BRA `(.L_x_116) ;  /* 0xffffffbc008c7947 */ /* 0x000fea000383ffff */
.L_x_119:
[----:B-1----:R1:W2:Y:S02]  /*a7a0*/  SYNCS.PHASECHK.TRANS64.TRYWAIT P0, [R116+URZ+0xf0], R0 ;  /* 0x0000f000740075a7 */ /* 0x0022a400080011ff */
[----:B--2---:R-:W-:Y:S05]  /*a7b0*/  @!P0 NANOSLEEP.SYNCS 0x989680 ;  /* 0x009896800000895d */ /* 0x004fea0003900000 */
[----:B------:R-:W2:Y:S02]  /*a7c0*/  @!P0 SYNCS.PHASECHK.TRANS64 P0, [R116+URZ+0xf0], R0 ;  /* 0x0000f000740085a7 */ /* 0x000ea400080010ff */
[----:B--2---:R-:W-:Y:S05]  /*a7d0*/  @!P0 BRA `(.L_x_119) ;  /* 0xfffffffc00f08947 */ /* 0x004fea000383ffff */
[----:B------:R-:W-:Y:S05]  /*a7e0*/  BRA `(.L_x_118) ;  /* 0xffffffbc00b47947 */ /* 0x000fea000383ffff */
.L_x_128:
[----:B--2---:R2:W3:Y:S02]  /*a7f0*/  SYNCS.PHASECHK.TRANS64.TRYWAIT P0, [R2+URZ+0x80], R0 ;  /* 0x00008000020075a7 */ /* 0x0044e400080011ff */
[----:B---3--:R-:W-:Y:S05]  /*a800*/  @!P0 NANOSLEEP.SYNCS 0x989680 ;  /* 0x009896800000895d */ /* 0x008fea0003900000 */
[----:B------:R-:W3:Y:S02]  /*a810*/  @!P0 SYNCS.PHASECHK.TRANS64 P0, [R2+URZ+0x80], R0 ;  /* 0x00008000020085a7 */ /* 0x000ee400080010ff */
[----:B---3--:R-:W-:Y:S05]  /*a820*/  @!P0 BRA `(.L_x_128) ;  /* 0xfffffffc00f08947 */ /* 0x008fea000383ffff */
[----:B------:R-:W-:Y:S05]  /*a830*/  BRA `(.L_x_127) ;  /* 0xffffffc800a07947 */ /* 0x000fea000383ffff */
.L_x_136:
[----:B--2---:R2:W3:Y:S02]  /*a840*/  SYNCS.PHASECHK.TRANS64.TRYWAIT P0, [R0+URZ+0x80], R6 ;  /* 0x00008006000075a7 */ /* 0x0044e400080011ff */
[----:B---3--:R-:W-:Y:S05]  /*a850*/  @!P0 NANOSLEEP.SYNCS 0x989680 ;  /* 0x009896800000895d */ /* 0x008fea0003900000 */
[----:B------:R-:W3:Y:S02]  /*a860*/  @!P0 SYNCS.PHASECHK.TRANS64 P0, [R0+URZ+0x80], R6 ;  /* 0x00008006000085a7 */ /* 0x000ee400080010ff */
[----:B---3--:R-:W-:Y:S05]  /*a870*/  @!P0 BRA `(.L_x_136) ;  /* 0xfffffffc00f08947 */ /* 0x008fea000383ffff */
[----:B------:R-:W-:Y:S05]  /*a880*/  BRA `(.L_x_135) ;  /* 0xffffffd400b47947 */ /* 0x000fea000383ffff */
.L_x_144:
[----:B--2---:R2:W3:Y:S02]  /*a890*/  SYNCS.PHASECHK.TRANS64.TRYWAIT P0, [R0+URZ+0x80], R5 ;  /* 0x00008005000075a7 */ /* 0x0044e400080011ff */
[----:B---3--:R-:W-:Y:S05]  /*a8a0*/  @!P0 NANOSLEEP.SYNCS 0x989680 ;  /* 0x009896800000895d */ /* 0x008fea0003900000 */
[----:B------:R-:W3:Y:S02]  /*a8b0*/  @!P0 SYNCS.PHASECHK.TRANS64 P0, [R0+URZ+0x80], R5 ;  /* 0x00008005000085a7 */ /* 0x000ee400080010ff */
[----:B---3--:R-:W-:Y:S05]  /*a8c0*/  @!P0 BRA `(.L_x_144) ;  /* 0xfffffffc00f08947 */ /* 0x008fea000383ffff */
[----:B------:R-:W-:Y:S05]  /*a8d0*/  BRA `(.L_x_143) ;  /* 0xffffffe000c87947 */ /* 0x000fea000383ffff */
        .weak           $__internal_0_$__cuda_sm10x_tcgen05_guardrail_trap_col_being_dealloced_not_returned_by_alloc
        .type           $__internal_0_$__cuda_sm10x_tcgen05_guardrail_trap_col_being_dealloced_not_returned_by_alloc,@function
        .size           $__internal_0_$__cuda_sm10x_tcgen05_guardrail_trap_col_being_dealloced_not_returned_by_alloc,($__internal_1_$__cuda_sm10x_tcgen05_guardrail_trap_phase_invalid_during_alloc - $__internal_0_$__cuda_sm10x_tcgen05_guardrail_trap_col_being_dealloced_not_returned_by_alloc)
$__internal_0_$__cuda_sm10x_tcgen05_guardrail_trap_col_being_dealloced_not_returned_by_alloc:
[----:B------:R-:W-:Y:S05]  /*a8e0*/  BPT.TRAP 0x1 ;  /* 0x000000040000795c */ /* 0x000fea0000300000 */
[----:B------:R-:W-:-:S04]  /*a8f0*/  HFMA2 R3, -RZ, RZ, 0, 0 ;  /* 0x00000000ff037431 */ /* 0x000fc800000001ff */
[----:B------:R-:W-:Y:S05]  /*a900*/  RET.REL.NODEC R2 `(_ZN7cutlass13device_kernelINS_4gemm6kernel13GemmUniversalIN4cute5tupleIJiiiiEEENS1_10collective13CollectiveMmaINS1_35MainloopSm100TmaUmmaWarpSpecializedILi8ELi2ELi4ENS5_IJNS4_1CILi2EEENSA_ILi1EEESC_EEEEENS5_IJNSA_ILi128EEENSA_ILi256EEENSA_ILi64EEEEEENS_6half_tENS5_IJlSC_lEEESJ_SK_NS4_8TiledMMAINS4_8MMA_AtomIJNS4_26SM100_MMA_F16BF16_2x1SM_SSISJ_SJ_fLi128ELi256ELNS4_4UMMA5MajorE0ELSP_0ELNSO_7ScaleInE0ELSQ_0EEEEEENS4_6LayoutINS5_IJSC_SC_SC_EEENS5_IJNSA_ILi0EEESV_SV_EEEEENS5_IJNS4_10UnderscoreESY_SY_EEEEENS4_18SM100_TMA_2SM_LOADENS4_14ComposedLayoutINS4_7SwizzleILi3ELi4ELi3EEENS4_18smem_ptr_flag_bitsILi16EEENST_INS5_IJNSA_ILi8EEESH_EEENS5_IJSH_SC_EEEEEEEvNS4_8identityES11_S1B_vS1C_EENS_8epilogue10collective18CollectiveEpilogueINS1E_23Sm100TmaWarpSpecializedILi4ELi2ELi32ELb1ELb0EEEJNS5_IJSH_SG_SH_EEENS5_IJNST_ISH_SC_EENST_INS5_IJNSA_ILi32EEESB_EEENS5_IJSC_SF_EEEEEEEESJ_SK_SJ_SK_NS1E_6fusion15FusionCallbacksIS1I_NS1Q_13LinCombEltActINS1E_6thread4ReLuESJ_fSJ_fLNS_15FloatRoundStyleE2EEES1J_S1P_JEEENS4_5SM1004TMEM4LOAD26SM100_TMEM_LOAD_32dp32b32xENS4_13SM90_TMA_LOADENS12_INS13_ILi2ELi4ELi3EEES16_NST_INS5_IJS17_S1L_EEENS5_IJS1L_SC_EEEEEEENS4_39AutoVectorizingCopyWithAssumedAlignmentILi128EEENS4_14SM90_TMA_STOREES27_S29_S29_EEEvvEEEEvNT_6ParamsE) ;  /* 0xffffff5402bc7950 */ /* 0x000fea0003c3ffff */
        .weak           $__internal_1_$__cuda_sm10x_tcgen05_guardrail_trap_phase_invalid_during_alloc
        .type           $__internal_1_$__cuda_sm10x_tcgen05_guardrail_trap_phase_invalid_during_alloc,@function
        .size           $__internal_1_$__cuda_sm10x_tcgen05_guardrail_trap_phase_invalid_during_alloc,($__internal_2_$__cuda_sm10x_tcgen05_guardrail_trap_unallocated_columns_being_dealloced - $__internal_1_$__cuda_sm10x_tcgen05_guardrail_trap_phase_invalid_during_alloc)
$__internal_1_$__cuda_sm10x_tcgen05_guardrail_trap_phase_invalid_during_alloc:
[----:B------:R-:W-:Y:S05]  /*a910*/  BPT.TRAP 0x1 ;  /* 0x000000040000795c */ /* 0x000fea0000300000 */
[----:B------:R-:W-:-:S04]  /*a920*/  MOV R3, 0x0 ;  /* 0x0000000000037802 */ /* 0x000fc80000000f00 */
[----:B------:R-:W-:Y:S05]  /*a930*/  RET.REL.NODEC R2 `(_ZN7cutlass13device_kernelINS_4gemm6kernel13GemmUniversalIN4cute5tupleIJiiiiEEENS1_10collective13CollectiveMmaINS1_35MainloopSm100TmaUmmaWarpSpecializedILi8ELi2ELi4ENS5_IJNS4_1CILi2EEENSA_ILi1EEESC_EEEEENS5_IJNSA_ILi128EEENSA_ILi256EEENSA_ILi64EEEEEENS_6half_tENS5_IJlSC_lEEESJ_SK_NS4_8TiledMMAINS4_8MMA_AtomIJNS4_26SM100_MMA_F16BF16_2x1SM_SSISJ_SJ_fLi128ELi256ELNS4_4UMMA5MajorE0ELSP_0ELNSO_7ScaleInE0ELSQ_0EEEEEENS4_6LayoutINS5_IJSC_SC_SC_EEENS5_IJNSA_ILi0EEESV_SV_EEEEENS5_IJNS4_10UnderscoreESY_SY_EEEEENS4_18SM100_TMA_2SM_LOADENS4_14ComposedLayoutINS4_7SwizzleILi3ELi4ELi3EEENS4_18smem_ptr_flag_bitsILi16EEENST_INS5_IJNSA_ILi8EEESH_EEENS5_IJSH_SC_EEEEEEEvNS4_8identityES11_S1B_vS1C_EENS_8epilogue10collective18CollectiveEpilogueINS1E_23Sm100TmaWarpSpecializedILi4ELi2ELi32ELb1ELb0EEEJNS5_IJSH_SG_SH_EEENS5_IJNST_ISH_SC_EENST_INS5_IJNSA_ILi32EEESB_EEENS5_IJSC_SF_EEEEEEEESJ_SK_SJ_SK_NS1E_6fusion15FusionCallbacksIS1I_NS1Q_13LinCombEltActINS1E_6thread4ReLuESJ_fSJ_fLNS_15FloatRoundStyleE2EEES1J_S1P_JEEENS4_5SM1004TMEM4LOAD26SM100_TMEM_LOAD_32dp32b32xENS4_13SM90_TMA_LOADENS12_INS13_ILi2ELi4ELi3EEES16_NST_INS5_IJS17_S1L_EEENS5_IJS1L_SC_EEEEEEENS4_39AutoVectorizingCopyWithAssumedAlignmentILi128EEENS4_14SM90_TMA_STOREES27_S29_S29_EEEvvEEEEvNT_6ParamsE) ;  /* 0xffffff5402b07950 */ /* 0x000fea0003c3ffff */
        .weak           $__internal_2_$__cuda_sm10x_tcgen05_guardrail_trap_unallocated_columns_being_dealloced
        .type           $__internal_2_$__cuda_sm10x_tcgen05_guardrail_trap_unallocated_columns_being_dealloced,@function
        .size           $__internal_2_$__cuda_sm10x_tcgen05_guardrail_trap_unallocated_columns_being_dealloced,(.L_x_210 - $__internal_2_$__cuda_sm10x_tcgen05_guardrail_trap_unallocated_columns_being_dealloced)
$__internal_2_$__cuda_sm10x_tcgen05_guardrail_trap_unallocated_columns_being_dealloced:
[----:B------:R-:W-:Y:S05]  /*a940*/  BPT.TRAP 0x1 ;  /* 0x000000040000795c */ /* 0x000fea0000300000 */
[----:B------:R-:W-:-:S04]  /*a950*/  HFMA2 R3, -RZ, RZ, 0, 0 ;  /* 0x00000000ff037431 */ /* 0x000fc800000001ff */
[----:B------:R-:W-:Y:S05]  /*a960*/  RET.REL.NODEC R2 `(_ZN7cutlass13device_kernelINS_4gemm6kernel13GemmUniversalIN4cute5tupleIJiiiiEEENS1_10collective13CollectiveMmaINS1_35MainloopSm100TmaUmmaWarpSpecializedILi8ELi2ELi4ENS5_IJNS4_1CILi2EEENSA_ILi1EEESC_EEEEENS5_IJNSA_ILi128EEENSA_ILi256EEENSA_ILi64EEEEEENS_6half_tENS5_IJlSC_lEEESJ_SK_NS4_8TiledMMAINS4_8MMA_AtomIJNS4_26SM100_MMA_F16BF16_2x1SM_SSISJ_SJ_fLi128ELi256ELNS4_4UMMA5MajorE0ELSP_0ELNSO_7ScaleInE0ELSQ_0EEEEEENS4_6LayoutINS5_IJSC_SC_SC_EEENS5_IJNSA_ILi0EEESV_SV_EEEEENS5_IJNS4_10UnderscoreESY_SY_EEEEENS4_18SM100_TMA_2SM_LOADENS4_14ComposedLayoutINS4_7SwizzleILi3ELi4ELi3EEENS4_18smem_ptr_flag_bitsILi16EEENST_INS5_IJNSA_ILi8EEESH_EEENS5_IJSH_SC_EEEEEEEvNS4_8identityES11_S1B_vS1C_EENS_8epilogue10collective18CollectiveEpilogueINS1E_23Sm100TmaWarpSpecializedILi4ELi2ELi32ELb1ELb0EEEJNS5_IJSH_SG_SH_EEENS5_IJNST_ISH_SC_EENST_INS5_IJNSA_ILi32EEESB_EEENS5_IJSC_SF_EEEEEEEESJ_SK_SJ_SK_NS1E_6fusion15FusionCallbacksIS1I_NS1Q_13LinCombEltActINS1E_6thread4ReLuESJ_fSJ_fLNS_15FloatRoundStyleE2EEES1J_S1P_JEEENS4_5SM1004TMEM4LOAD26SM100_TMEM_LOAD_32dp32b32xENS4_13SM90_TMA_LOADENS12_INS13_ILi2ELi4ELi3EEES16_NST_INS5_IJS17_S1L_EEENS5_IJS1L_SC_EEEEEEENS4_39AutoVectorizingCopyWithAssumedAlignmentILi128EEENS4_14SM90_TMA_STOREES27_S29_S29_EEEvvEEEEvNT_6ParamsE) ;  /* 0xffffff5402a47950 */ /* 0x000fea0003c3ffff */
.L_x_209:
[----:B------:R-:W-:-:S00]  /*a970*/  BRA `(.L_x_209) ;  /* 0xfffffffc00fc7947 */ /* 0x000fc0000383ffff */
[----:B------:R-:W-:-:S00]  /*a980*/  NOP ;  /* 0x0000000000007918 */ /* 0x000fc00000000000 */
[----:B------:R-:W-:-:S00]  /*a990*/  NOP ;  /* 0x0000000000007918 */ /* 0x000fc00000000000 */
[----:B------:R-:W-:-:S00]  /*a9a0*/  NOP ;  /* 0x0000000000007918 */ /* 0x000fc00000000000 */
[----:B------:R-:W-:-:S00]  /*a9b0*/  NOP ;  /* 0x0000000000007918 */ /* 0x000fc00000000000 */
[----:B------:R-:W-:-:S00]  /*a9c0*/  NOP ;  /* 0x0000000000007918 */ /* 0x000fc00000000000 */
[----:B------:R-:W-:-:S00]  /*a9d0*/  NOP ;  /* 0x0000000000007918 */ /* 0x000fc00000000000 */
[----:B------:R-:W-:-:S00]  /*a9e0*/  NOP ;  /* 0x0000000000007918 */ /* 0x000fc00000000000 */
[----:B------:R-:W-:-:S00]  /*a9f0*/  NOP ;  /* 0x0000000000007918 */ /* 0x000fc00000000000 */
.L_x_210:


//--------------------- .nv.global.init           --------------------------
	.section	.nv.global.init,"aw",@progbits
.nv.global.init:
	.type		$str$27,@object
	.size		$str$27,($str$28 - $str$27)
$str$27:
        /*0000*/ 	.byte	0x28, 0x61, 0x64, 0x64, 0x72, 0x65, 0x73, 0x73, 0x20, 0x26, 0x20, 0x6d, 0x61, 0x73, 0x6b, 0x29
        /*0010*/ 	.byte	0x20, 0x3d, 0x3d, 0x20, 0x30, 0x00
	.type		$str$28,@object
	.size		$str$28,($str$26 - $str$28)
$str$28:
        /*0016*/ 	.byte	0x2f, 0x74, 0x6d, 0x70, 0x2f, 0x63, 0x75, 0x74, 0x6c, 0x61, 0x73, 0x73, 0x5f, 0x73, 0x77, 0x65
        /*0026*/ 	.byte	0x65, 0x70, 0x5f, 0x73, 0x72, 0x63, 0x2f, 0x69, 0x6e, 0x63, 0x6c, 0x75, 0x64, 0x65, 0x2f, 0x63
        /*0036*/ 	.byte	0x75, 0x74, 0x65, 0x2f, 0x70, 0x6f, 0x69, 0x6e, 0x74, 0x65, 0x72, 0x5f, 0x66, 0x6c, 0x61, 0x67
        /*0046*/ 	.byte	0x67, 0x65, 0x64, 0x2e, 0x68, 0x70, 0x70, 0x00
	.type		$str$26,@object
	.size		$str$26,($str$25 - $str$26)
$str$26:
        /*004e*/ 	.byte	0x2f, 0x74, 0x6d, 0x70, 0x2f, 0x63, 0x75, 0x74, 0x6c, 0x61, 0x73, 0x73, 0x5f, 0x73, 0x77, 0x65
        /*005e*/ 	.byte	0x65, 0x70, 0x5f, 0x73, 0x72, 0x63, 0x2f, 0x69, 0x6e, 0x63, 0x6c, 0x75, 0x64, 0x65, 0x2f, 0x63
        /*006e*/ 	.byte	0x75, 0x74, 0x65, 0x2f, 0x61, 0x74, 0x6f, 0x6d, 0x2f, 0x63, 0x6f, 0x70, 0x79, 0x5f, 0x74, 0x72
        /*007e*/ 	.byte	0x61, 0x69, 0x74, 0x73, 0x5f, 0x73, 0x6d, 0x31, 0x30, 0x30, 0x2e, 0x68, 0x70, 0x70, 0x00
	.type		$str$25,@object
	.size		$str$25,(__unnamed_1 - $str$25)
$str$25:
        /*008d*/ 	.byte	0x28, 0x28, 0x75, 0x69, 0x6e, 0x74, 0x33, 0x32, 0x5f, 0x74, 0x28, 0x74, 0x68, 0x72, 0x65, 0x61
        /*009d*/ 	.byte	0x64, 0x49, 0x64, 0x78, 0x2e, 0x78, 0x29, 0x20, 0x2f, 0x20, 0x33, 0x32, 0x29, 0x20, 0x25, 0x20
        /*00ad*/ 	.byte	0x34, 0x29, 0x20, 0x3d, 0x3d, 0x20, 0x28, 0x28, 0x28, 0x74, 0x6d, 0x65, 0x6d, 0x5f, 0x61, 0x64
        /*00bd*/ 	.byte	0x64, 0x72, 0x20, 0x3e, 0x3e, 0x20, 0x31, 0x36, 0x29, 0x20, 0x2f, 0x20, 0x33, 0x32, 0x29, 0x20
        /*00cd*/ 	.byte	0x25, 0x20, 0x34, 0x29, 0x00
	.type		__unnamed_1,@object
	.size		__unnamed_1,(__unnamed_2 - __unnamed_1)
__unnamed_1:
        /*00d2*/ 	.byte	0x61, 0x75, 0x74, 0x6f, 0x20, 0x63, 0x75, 0x74, 0x65, 0x3a, 0x3a, 0x61, 0x73, 0x5f, 0x70, 0x6f
        /* <DEDUP_REMOVED lines=24> */
        /*0262*/ 	.byte	0x39, 0x36, 0x3e, 0x3e, 0x3e, 0x3e, 0x5d, 0x00
	.type		__unnamed_2,@object
	.size		__unnamed_2,(.L_2 - __unnamed_2)
__unnamed_2:
        /* <DEDUP_REMOVED lines=42> */
        /*050a*/ 	.byte	0x3e, 0x3e, 0x5d, 0x00
.L_2:


//--------------------- .nv.shared._ZN7cutlass13device_kernelINS_4gemm6kernel13GemmUniversalIN4cute5tupleIJiiiiEEENS1_10collective13CollectiveMmaINS1_35MainloopSm100TmaUmmaWarpSpecializedILi8ELi2ELi4ENS5_IJNS4_1CILi2EEENSA_ILi1EEESC_EEEEENS5_IJNSA_ILi128EEENSA_ILi256EEENSA_ILi64EEEEEENS_6half_tENS5_IJlSC_lEEESJ_SK_NS4_8TiledMMAINS4_8MMA_AtomIJNS4_26SM100_MMA_F16BF16_2x1SM_SSISJ_SJ_fLi128ELi256ELNS4_4UMMA5MajorE0ELSP_0ELNSO_7ScaleInE0ELSQ_0EEEEEENS4_6LayoutINS5_IJSC_SC_SC_EEENS5_IJNSA_ILi0EEESV_SV_EEEEENS5_IJNS4_10UnderscoreESY_SY_EEEEENS4_18SM100_TMA_2SM_LOADENS4_14ComposedLayoutINS4_7SwizzleILi3ELi4ELi3EEENS4_18smem_ptr_flag_bitsILi16EEENST_INS5_IJNSA_ILi8EEESH_EEENS5_IJSH_SC_EEEEEEEvNS4_8identityES11_S1B_vS1C_EENS_8epilogue10collective18CollectiveEpilogueINS1E_23Sm100TmaWarpSpecializedILi4ELi2ELi32ELb1ELb0EEEJNS5_IJSH_SG_SH_EEENS5_IJNST_ISH_SC_EENST_INS5_IJNSA_ILi32EEESB_EEENS5_IJSC_SF_EEEEEEEESJ_SK_SJ_SK_NS1E_6fusion15FusionCallbacksIS1I_NS1Q_13LinCombEltActINS1E_6thread4ReLuESJ_fSJ_fLNS_15FloatRoundStyleE2EEES1J_S1P_JEEENS4_5SM1004TMEM4LOAD26SM100_TMEM_LOAD_32dp32b32xENS4_13SM90_TMA_LOADENS12_INS13_ILi2ELi4ELi3EEES16_NST_INS5_IJS17_S1L_EEENS5_IJS1L_SC_EEEEEEENS4_39AutoVectorizingCopyWithAssumedAlignmentILi128EEENS4_14SM90_TMA_STOREES27_S29_S29_EEEvvEEEEvNT_6ParamsE --------------------------
	.section	.nv.shared._ZN7cutlass13device_kernelINS_4gemm6kernel13GemmUniversalIN4cute5tupleIJiiiiEEENS1_10collective13CollectiveMmaINS1_35MainloopSm100TmaUmmaWarpSpecializedILi8ELi2ELi4ENS5_IJNS4_1CILi2EEENSA_ILi1EEESC_EEEEENS5_IJNSA_ILi128EEENSA_ILi256EEENSA_ILi64EEEEEENS_6half_tENS5_IJlSC_lEEESJ_SK_NS4_8TiledMMAINS4_8MMA_AtomIJNS4_26SM100_MMA_F16BF16_2x1SM_SSISJ_SJ_fLi128ELi256ELNS4_4UMMA5MajorE0ELSP_0ELNSO_7ScaleInE0ELSQ_0EEEEEENS4_6LayoutINS5_IJSC_SC_SC_EEENS5_IJNSA_ILi0EEESV_SV_EEEEENS5_IJNS4_10UnderscoreESY_SY_EEEEENS4_18SM100_TMA_2SM_LOADENS4_14ComposedLayoutINS4_7SwizzleILi3ELi4ELi3EEENS4_18smem_ptr_flag_bitsILi16EEENST_INS5_IJNSA_ILi8EEESH_EEENS5_IJSH_SC_EEEEEEEvNS4_8identityES11_S1B_vS1C_EENS_8epilogue10collective18CollectiveEpilogueINS1E_23Sm100TmaWarpSpecializedILi4ELi2ELi32ELb1ELb0EEEJNS5_IJSH_SG_SH_EEENS5_IJNST_ISH_SC_EENST_INS5_IJNSA_ILi32EEESB_EEENS5_IJSC_SF_EEEEEEEESJ_SK_SJ_SK_NS1E_6fusion15FusionCallbacksIS1I_NS1Q_13LinCombEltActINS1E_6thread4ReLuESJ_fSJ_fLNS_15FloatRoundStyleE2EEES1J_S1P_JEEENS4_5SM1004TMEM4LOAD26SM100_TMEM_LOAD_32dp32b32xENS4_13SM90_TMA_LOADENS12_INS13_ILi2ELi4ELi3EEES16_NST_INS5_IJS17_S1L_EEENS5_IJS1L_SC_EEEEEEENS4_39AutoVectorizingCopyWithAssumedAlignmentILi128EEENS4_14SM90_TMA_STOREES27_S29_S29_EEEvvEEEEvNT_6ParamsE,"aw",@nobits
	.sectionflags	@""
	.align	16
	.zero		1024


//--------------------- .nv.shared.reserved.0     --------------------------
	.section	.nv.shared.reserved.0,"aw",@nobits
	.weak		__nv_reservedSMEM_offset_0_alias
	.size		__nv_reservedSMEM_offset_0_alias, 0, 64
	.other		__nv_reservedSMEM_offset_0_alias,@"STO_CUDA_RESERVED_SHARED STV_DEFAULT"
__nv_reservedSMEM_offset_0_alias:
	.zero		0
.nv.shared.reserved.0:
	.zero		64
	.weak		__nv_reservedSMEM_tcgen05_partition
	.type		__nv_reservedSMEM_tcgen05_partition,@object
	.size		__nv_reservedSMEM_tcgen05_partition,(.L_0 - __nv_reservedSMEM_tcgen05_partition)
__nv_reservedSMEM_tcgen05_partition:
	.zero		32
.L_0:


//--------------------- .nv.global                --------------------------
	.section	.nv.global,"aw",@nobits
.nv.global:
	.type		_ZN39_INTERNAL_493d0213_4_k_cu_9ca2e8cb_38824cute1_E,@object
	.size		_ZN39_INTERNAL_493d0213_4_k_cu_9ca2e8cb_38824cute1_E,(_ZN39_INTERNAL_493d0213_4_k_cu_9ca2e8cb_38824cuda3std3__45__cpo6cbeginE - _ZN39_INTERNAL_493d0213_4_k_cu_9ca2e8cb_38824cute1_E)
_ZN39_INTERNAL_493d0213_4_k_cu_9ca2e8cb_38824cute1_E:
	.zero		1
	.type		_ZN39_INTERNAL_493d0213_4_k_cu_9ca2e8cb_38824cuda3std3__45__cpo6cbeginE,@object
	.size		_ZN39_INTERNAL_493d0213_4_k_cu_9ca2e8cb_38824cuda3std3__45__cpo6cbeginE,(_ZN39_INTERNAL_493d0213_4_k_cu_9ca2e8cb_38824cuda3std3__48in_placeE - _ZN39_INTERNAL_493d0213_4_k_cu_9ca2e8cb_38824cuda3std3__45__cpo6cbeginE)
_ZN39_INTERNAL_493d0213_4_k_cu_9ca2e8cb_38824cuda3std3__45__cpo6cbeginE:
	.zero		1
	.type		_ZN39_INTERNAL_493d0213_4_k_cu_9ca2e8cb_38824cuda3std3__48in_placeE,@object
	.size		_ZN39_INTERNAL_493d0213_4_k_cu_9ca2e8cb_38824cuda3std3__48in_placeE,(_ZN39_INTERNAL_493d0213_4_k_cu_9ca2e8cb_38824cuda3std6ranges3__45__cpo9iter_moveE - _ZN39_INTERNAL_493d0213_4_k_cu_9ca2e8cb_38824cuda3std3__48in_placeE)
_ZN39_INTERNAL_493d0213_4_k_cu_9ca2e8cb_38824cuda3std3__48in_placeE:
	.zero		1
	.type		_ZN39_INTERNAL_493d0213_4_k_cu_9ca2e8cb_38824cuda3std6ranges3__45__cpo9iter_moveE,@object
	.size		_ZN39_INTERNAL_493d0213_4_k_cu_9ca2e8cb_38824cuda3std6ranges3__45__cpo9iter_moveE,(_ZN39_INTERNAL_493d0213_4_k_cu_9ca2e8cb_38824cuda3std3__45__cpo5beginE - _ZN39_INTERNAL_493d0213_4_k_cu_9ca2e8cb_38824cuda3std6ranges3__45__cpo9iter_moveE)
_ZN39_INTERNAL_493d0213_4_k_cu_9ca2e8cb_38824cuda3std6ranges3__45__cpo9iter_moveE:
	.zero		1
	.type		_ZN39_INTERNAL_493d0213_4_k_cu_9ca2e8cb_38824cuda3std3__45__cpo5beginE,@object
	.size		_ZN39_INTERNAL_493d0213_4_k_cu_9ca2e8cb_38824cuda3std3__45__cpo5beginE,(_ZN39_INTERNAL_493d0213_4_k_cu_9ca2e8cb_38824cuda3std3__441_GLOBAL__N__493d0213_4_k_cu_9ca2e8cb_38826ignoreE - _ZN39_INTERNAL_493d0213_4_k_cu_9ca2e8cb_38824cuda3std3__45__cpo5beginE)
_ZN39_INTERNAL_493d0213_4_k_cu_9ca2e8cb_38824cuda3std3__45__cpo5beginE:
	.zero		1
	.type		_ZN39_INTERNAL_493d0213_4_k_cu_9ca2e8cb_38824cuda3std3__441_GLOBAL__N__493d0213_4_k_cu_9ca2e8cb_38826ignoreE,@object
	.size		_ZN39_INTERNAL_493d0213_4_k_cu_9ca2e8cb_38824cuda3std3__441_GLOBAL__N__493d0213_4_k_cu_9ca2e8cb_38826ignoreE,(_ZN39_INTERNAL_493d0213_4_k_cu_9ca2e8cb_38824cute7productE - _ZN39_INTERNAL_493d0213_4_k_cu_9ca2e8cb_38824cuda3std3__441_GLOBAL__N__493d0213_4_k_cu_9ca2e8cb_38826ignoreE)
_ZN39_INTERNAL_493d0213_4_k_cu_9ca2e8cb_38824cuda3std3__441_GLOBAL__N__493d0213_4_k_cu_9ca2e8cb_38826ignoreE:
	.zero		1
	.type		_ZN39_INTERNAL_493d0213_4_k_cu_9ca2e8cb_38824cute7productE,@object
	.size		_ZN39_INTERNAL_493d0213_4_k_cu_9ca2e8cb_38824cute7productE,(_ZN39_INTERNAL_493d0213_4_k_cu_9ca2e8cb_38824cuda3std3__45__cpo3endE - _ZN39_INTERNAL_493d0213_4_k_cu_9ca2e8cb_38824cute7productE)
_ZN39_INTERNAL_493d0213_4_k_cu_9ca2e8cb_38824cute7productE:
	.zero		1
	.type		_ZN39_INTERNAL_493d0213_4_k_cu_9ca2e8cb_38824cuda3std3__45__cpo3endE,@object
	.size		_ZN39_INTERNAL_493d0213_4_k_cu_9ca2e8cb_38824cuda3std3__45__cpo3endE,(_ZN39_INTERNAL_493d0213_4_k_cu_9ca2e8cb_38824cuda3std3__419piecewise_constructE - _ZN39_INTERNAL_493d0213_4_k_cu_9ca2e8cb_38824cuda3std3__45__cpo3endE)
_ZN39_INTERNAL_493d0213_4_k_cu_9ca2e8cb_38824cuda3std3__45__cpo3endE:
	.zero		1
	.type		_ZN39_INTERNAL_493d0213_4_k_cu_9ca2e8cb_38824cuda3std3__419piecewise_constructE,@object
	.size		_ZN39_INTERNAL_493d0213_4_k_cu_9ca2e8cb_38824cuda3std3__419piecewise_constructE,(_ZN39_INTERNAL_493d0213_4_k_cu_9ca2e8cb_38824cuda3std3__45__cpo4cendE - _ZN39_INTERNAL_493d0213_4_k_cu_9ca2e8cb_38824cuda3std3__419piecewise_constructE)
_ZN39_INTERNAL_493d0213_4_k_cu_9ca2e8cb_38824cuda3std3__419piecewise_constructE:
	.zero		1
	.type		_ZN39_INTERNAL_493d0213_4_k_cu_9ca2e8cb_38824cuda3std3__45__cpo4cendE,@object
	.size		_ZN39_INTERNAL_493d0213_4_k_cu_9ca2e8cb_38824cuda3std3__45__cpo4cendE,(_ZN39_INTERNAL_493d0213_4_k_cu_9ca2e8cb_38824cuda3std6ranges3__45__cpo4swapE - _ZN39_INTERNAL_493d0213_4_k_cu_9ca2e8cb_38824cuda3std3__45__cpo4cendE)
_ZN39_INTERNAL_493d0213_4_k_cu_9ca2e8cb_38824cuda3std3__45__cpo4cendE:
	.zero		1
	.type		_ZN39_INTERNAL_493d0213_4_k_cu_9ca2e8cb_38824cuda3std6ranges3__45__cpo4swapE,@object
	.size		_ZN39_INTERNAL_493d0213_4_k_cu_9ca2e8cb_38824cuda3std6ranges3__45__cpo4swapE,(.L_10 - _ZN39_INTERNAL_493d0213_4_k_cu_9ca2e8cb_38824cuda3std6ranges3__45__cpo4swapE)
_ZN39_INTERNAL_493d0213_4_k_cu_9ca2e8cb_38824cuda3std6ranges3__45__cpo4swapE:
	.zero		1
.L_10:


//--------------------- .nv.constant0._ZN7cutlass13device_kernelINS_4gemm6kernel13GemmUniversalIN4cute5tupleIJiiiiEEENS1_10collective13CollectiveMmaINS1_35MainloopSm100TmaUmmaWarpSpecializedILi8ELi2ELi4ENS5_IJNS4_1CILi2EEENSA_ILi1EEESC_EEEEENS5_IJNSA_ILi128EEENSA_ILi256EEENSA_ILi64EEEEEENS_6half_tENS5_IJlSC_lEEESJ_SK_NS4_8TiledMMAINS4_8MMA_AtomIJNS4_26SM100_MMA_F16BF16_2x1SM_SSISJ_SJ_fLi128ELi256ELNS4_4UMMA5MajorE0ELSP_0ELNSO_7ScaleInE0ELSQ_0EEEEEENS4_6LayoutINS5_IJSC_SC_SC_EEENS5_IJNSA_ILi0EEESV_SV_EEEEENS5_IJNS4_10UnderscoreESY_SY_EEEEENS4_18SM100_TMA_2SM_LOADENS4_14ComposedLayoutINS4_7SwizzleILi3ELi4ELi3EEENS4_18smem_ptr_flag_bitsILi16EEENST_INS5_IJNSA_ILi8EEESH_EEENS5_IJSH_SC_EEEEEEEvNS4_8identityES11_S1B_vS1C_EENS_8epilogue10collective18CollectiveEpilogueINS1E_23Sm100TmaWarpSpecializedILi4ELi2ELi32ELb1ELb0EEEJNS5_IJSH_SG_SH_EEENS5_IJNST_ISH_SC_EENST_INS5_IJNSA_ILi32EEESB_EEENS5_IJSC_SF_EEEEEEEESJ_SK_SJ_SK_NS1E_6fusion15FusionCallbacksIS1I_NS1Q_13LinCombEltActINS1E_6thread4ReLuESJ_fSJ_fLNS_15FloatRoundStyleE2EEES1J_S1P_JEEENS4_5SM1004TMEM4LOAD26SM100_TMEM_LOAD_32dp32b32xENS4_13SM90_TMA_LOADENS12_INS13_ILi2ELi4ELi3EEES16_NST_INS5_IJS17_S1L_EEENS5_IJS1L_SC_EEEEEEENS4_39AutoVectorizingCopyWithAssumedAlignmentILi128EEENS4_14SM90_TMA_STOREES27_S29_S29_EEEvvEEEEvNT_6ParamsE --------------------------
	.section	.nv.constant0._ZN7cutlass13device_kernelINS_4gemm6kernel13GemmUniversalIN4cute5tupleIJiiiiEEENS1_10collective13CollectiveMmaINS1_35MainloopSm100TmaUmmaWarpSpecializedILi8ELi2ELi4ENS5_IJNS4_1CILi2EEENSA_ILi1EEESC_EEEEENS5_IJNSA_ILi128EEENSA_ILi256EEENSA_ILi64EEEEEENS_6half_tENS5_IJlSC_lEEESJ_SK_NS4_8TiledMMAINS4_8MMA_AtomIJNS4_26SM100_MMA_F16BF16_2x1SM_SSISJ_SJ_fLi128ELi256ELNS4_4UMMA5MajorE0ELSP_0ELNSO_7ScaleInE0ELSQ_0EEEEEENS4_6LayoutINS5_IJSC_SC_SC_EEENS5_IJNSA_ILi0EEESV_SV_EEEEENS5_IJNS4_10UnderscoreESY_SY_EEEEENS4_18SM100_TMA_2SM_LOADENS4_14ComposedLayoutINS4_7SwizzleILi3ELi4ELi3EEENS4_18smem_ptr_flag_bitsILi16EEENST_INS5_IJNSA_ILi8EEESH_EEENS5_IJSH_SC_EEEEEEEvNS4_8identityES11_S1B_vS1C_EENS_8epilogue10collective18CollectiveEpilogueINS1E_23Sm100TmaWarpSpecializedILi4ELi2ELi32ELb1ELb0EEEJNS5_IJSH_SG_SH_EEENS5_IJNST_ISH_SC_EENST_INS5_IJNSA_ILi32EEESB_EEENS5_IJSC_SF_EEEEEEEESJ_SK_SJ_SK_NS1E_6fusion15FusionCallbacksIS1I_NS1Q_13LinCombEltActINS1E_6thread4ReLuESJ_fSJ_fLNS_15FloatRoundStyleE2EEES1J_S1P_JEEENS4_5SM1004TMEM4LOAD26SM100_TMEM_LOAD_32dp32b32xENS4_13SM90_TMA_LOADENS12_INS13_ILi2ELi4ELi3EEES16_NST_INS5_IJS17_S1L_EEENS5_IJS1L_SC_EEEEEEENS4_39AutoVectorizingCopyWithAssumedAlignmentILi128EEENS4_14SM90_TMA_STOREES27_S29_S29_EEEvvEEEEvNT_6ParamsE,"a",@progbits
	.sectionflags	@""
	.align	4
.nv.constant0._ZN7cutlass13device_kernelINS_4gemm6kernel13GemmUniversalIN4cute5tupleIJiiiiEEENS1_10collective13CollectiveMmaINS1_35MainloopSm100TmaUmmaWarpSpecializedILi8ELi2ELi4ENS5_IJNS4_1CILi2EEENSA_ILi1EEESC_EEEEENS5_IJNSA_ILi128EEENSA_ILi256EEENSA_ILi64EEEEEENS_6half_tENS5_IJlSC_lEEESJ_SK_NS4_8TiledMMAINS4_8MMA_AtomIJNS4_26SM100_MMA_F16BF16_2x1SM_SSISJ_SJ_fLi128ELi256ELNS4_4UMMA5MajorE0ELSP_0ELNSO_7ScaleInE0ELSQ_0EEEEEENS4_6LayoutINS5_IJSC_SC_SC_EEENS5_IJNSA_ILi0EEESV_SV_EEEEENS5_IJNS4_10UnderscoreESY_SY_EEEEENS4_18SM100_TMA_2SM_LOADENS4_14ComposedLayoutINS4_7SwizzleILi3ELi4ELi3EEENS4_18smem_ptr_flag_bitsILi16EEENST_INS5_IJNSA_ILi8EEESH_EEENS5_IJSH_SC_EEEEEEEvNS4_8identityES11_S1B_vS1C_EENS_8epilogue10collective18CollectiveEpilogueINS1E_23Sm100TmaWarpSpecializedILi4ELi2ELi32ELb1ELb0EEEJNS5_IJSH_SG_SH_EEENS5_IJNST_ISH_SC_EENST_INS5_IJNSA_ILi32EEESB_EEENS5_IJSC_SF_EEEEEEEESJ_SK_SJ_SK_NS1E_6fusion15FusionCallbacksIS1I_NS1Q_13LinCombEltActINS1E_6thread4ReLuESJ_fSJ_fLNS_15FloatRoundStyleE2EEES1J_S1P_JEEENS4_5SM1004TMEM4LOAD26SM100_TMEM_LOAD_32dp32b32xENS4_13SM90_TMA_LOADENS12_INS13_ILi2ELi4ELi3EEES16_NST_INS5_IJS17_S1L_EEENS5_IJS1L_SC_EEEEEEENS4_39AutoVectorizingCopyWithAssumedAlignmentILi128EEENS4_14SM90_TMA_STOREES27_S29_S29_EEEvvEEEEvNT_6ParamsE:
	.zero		2944


//--------------------- SYMBOLS --------------------------

	.type		.nv.reservedSmem.offset0,@object
	.size		.nv.reservedSmem.offset0,0x4
	.type		.nv.reservedSmem.cap,@object
	.size		.nv.reservedSmem.cap,0x4
	.type		__assertfail,@function
